//
// Generated by NVIDIA NVVM Compiler
//
// Compiler Build ID: CL-36424714
// Cuda compilation tools, release 13.0, V13.0.88
// Based on NVVM 20.0.0
//

.version 9.0
.target sm_100
.address_size 64

	// .globl	_Z27fused_deconv_bn_relu_kernelPKfS0_S0_S0_S0_S0_Pfiiiiiiiii

.visible .entry _Z27fused_deconv_bn_relu_kernelPKfS0_S0_S0_S0_S0_Pfiiiiiiiii(
	.param .u64 .ptr .align 1 _Z27fused_deconv_bn_relu_kernelPKfS0_S0_S0_S0_S0_Pfiiiiiiiii_param_0,
	.param .u64 .ptr .align 1 _Z27fused_deconv_bn_relu_kernelPKfS0_S0_S0_S0_S0_Pfiiiiiiiii_param_1,
	.param .u64 .ptr .align 1 _Z27fused_deconv_bn_relu_kernelPKfS0_S0_S0_S0_S0_Pfiiiiiiiii_param_2,
	.param .u64 .ptr .align 1 _Z27fused_deconv_bn_relu_kernelPKfS0_S0_S0_S0_S0_Pfiiiiiiiii_param_3,
	.param .u64 .ptr .align 1 _Z27fused_deconv_bn_relu_kernelPKfS0_S0_S0_S0_S0_Pfiiiiiiiii_param_4,
	.param .u64 .ptr .align 1 _Z27fused_deconv_bn_relu_kernelPKfS0_S0_S0_S0_S0_Pfiiiiiiiii_param_5,
	.param .u64 .ptr .align 1 _Z27fused_deconv_bn_relu_kernelPKfS0_S0_S0_S0_S0_Pfiiiiiiiii_param_6,
	.param .u32 _Z27fused_deconv_bn_relu_kernelPKfS0_S0_S0_S0_S0_Pfiiiiiiiii_param_7,
	.param .u32 _Z27fused_deconv_bn_relu_kernelPKfS0_S0_S0_S0_S0_Pfiiiiiiiii_param_8,
	.param .u32 _Z27fused_deconv_bn_relu_kernelPKfS0_S0_S0_S0_S0_Pfiiiiiiiii_param_9,
	.param .u32 _Z27fused_deconv_bn_relu_kernelPKfS0_S0_S0_S0_S0_Pfiiiiiiiii_param_10,
	.param .u32 _Z27fused_deconv_bn_relu_kernelPKfS0_S0_S0_S0_S0_Pfiiiiiiiii_param_11,
	.param .u32 _Z27fused_deconv_bn_relu_kernelPKfS0_S0_S0_S0_S0_Pfiiiiiiiii_param_12,
	.param .u32 _Z27fused_deconv_bn_relu_kernelPKfS0_S0_S0_S0_S0_Pfiiiiiiiii_param_13,
	.param .u32 _Z27fused_deconv_bn_relu_kernelPKfS0_S0_S0_S0_S0_Pfiiiiiiiii_param_14,
	.param .u32 _Z27fused_deconv_bn_relu_kernelPKfS0_S0_S0_S0_S0_Pfiiiiiiiii_param_15
)
{
	.reg .pred 	%p<98>;
	.reg .b32 	%r<128>;
	.reg .b32 	%f<83>;
	.reg .b64 	%rd<59>;

	ld.param.u64 	%rd13, [_Z27fused_deconv_bn_relu_kernelPKfS0_S0_S0_S0_S0_Pfiiiiiiiii_param_0];
	ld.param.u64 	%rd14, [_Z27fused_deconv_bn_relu_kernelPKfS0_S0_S0_S0_S0_Pfiiiiiiiii_param_1];
	ld.param.u64 	%rd15, [_Z27fused_deconv_bn_relu_kernelPKfS0_S0_S0_S0_S0_Pfiiiiiiiii_param_2];
	ld.param.u64 	%rd11, [_Z27fused_deconv_bn_relu_kernelPKfS0_S0_S0_S0_S0_Pfiiiiiiiii_param_3];
	ld.param.u64 	%rd16, [_Z27fused_deconv_bn_relu_kernelPKfS0_S0_S0_S0_S0_Pfiiiiiiiii_param_4];
	ld.param.u64 	%rd17, [_Z27fused_deconv_bn_relu_kernelPKfS0_S0_S0_S0_S0_Pfiiiiiiiii_param_5];
	ld.param.u64 	%rd12, [_Z27fused_deconv_bn_relu_kernelPKfS0_S0_S0_S0_S0_Pfiiiiiiiii_param_6];
	ld.param.u32 	%r55, [_Z27fused_deconv_bn_relu_kernelPKfS0_S0_S0_S0_S0_Pfiiiiiiiii_param_8];
	ld.param.u32 	%r56, [_Z27fused_deconv_bn_relu_kernelPKfS0_S0_S0_S0_S0_Pfiiiiiiiii_param_9];
	ld.param.u32 	%r57, [_Z27fused_deconv_bn_relu_kernelPKfS0_S0_S0_S0_S0_Pfiiiiiiiii_param_10];
	ld.param.u32 	%r58, [_Z27fused_deconv_bn_relu_kernelPKfS0_S0_S0_S0_S0_Pfiiiiiiiii_param_11];
	ld.param.u32 	%r59, [_Z27fused_deconv_bn_relu_kernelPKfS0_S0_S0_S0_S0_Pfiiiiiiiii_param_12];
	ld.param.u32 	%r60, [_Z27fused_deconv_bn_relu_kernelPKfS0_S0_S0_S0_S0_Pfiiiiiiiii_param_13];
	ld.param.u32 	%r61, [_Z27fused_deconv_bn_relu_kernelPKfS0_S0_S0_S0_S0_Pfiiiiiiiii_param_14];
	cvta.to.global.u64 	%rd1, %rd14;
	cvta.to.global.u64 	%rd2, %rd13;
	cvta.to.global.u64 	%rd3, %rd12;
	cvta.to.global.u64 	%rd4, %rd11;
	cvta.to.global.u64 	%rd5, %rd17;
	cvta.to.global.u64 	%rd6, %rd16;
	cvta.to.global.u64 	%rd7, %rd15;
	mov.u32 	%r63, %ctaid.x;
	mov.u32 	%r1, %ntid.x;
	mov.u32 	%r64, %tid.x;
	mad.lo.s32 	%r126, %r63, %r1, %r64;
	mul.lo.s32 	%r65, %r58, %r57;
	mul.lo.s32 	%r3, %r65, %r59;
	setp.ge.s32 	%p15, %r126, %r3;
	@%p15 bra 	$L__BB0_59;
	ld.param.u32 	%r116, [_Z27fused_deconv_bn_relu_kernelPKfS0_S0_S0_S0_S0_Pfiiiiiiiii_param_7];
	mul.lo.s32 	%r4, %r59, %r58;
	setp.gt.s32 	%p16, %r116, 0;
	mov.u32 	%r66, %nctaid.x;
	mul.lo.s32 	%r5, %r1, %r66;
	@%p16 bra 	$L__BB0_2;
	bra.uni 	$L__BB0_58;
$L__BB0_2:
	setp.gt.s32 	%p18, %r60, 0;
	@%p18 bra 	$L__BB0_3;
	bra.uni 	$L__BB0_57;
$L__BB0_3:
	and.b32  	%r6, %r60, 3;
	and.b32  	%r7, %r60, 2147483644;
	neg.s32 	%r8, %r7;
	add.s64 	%rd8, %rd1, 8;
$L__BB0_4:
	ld.param.u32 	%r118, [_Z27fused_deconv_bn_relu_kernelPKfS0_S0_S0_S0_S0_Pfiiiiiiiii_param_15];
	div.s32 	%r10, %r126, %r4;
	div.s32 	%r70, %r126, %r59;
	rem.s32 	%r71, %r70, %r58;
	mul.lo.s32 	%r72, %r70, %r59;
	sub.s32 	%r73, %r126, %r72;
	add.s32 	%r11, %r71, %r118;
	add.s32 	%r12, %r73, %r118;
	add.s32 	%r13, %r12, -3;
	mov.f32 	%f77, 0f00000000;
	mov.b32 	%r120, 0;
$L__BB0_5:
	mul.lo.s32 	%r15, %r120, %r55;
	mad.lo.s32 	%r75, %r120, %r57, %r10;
	mul.lo.s32 	%r16, %r75, %r60;
	mov.b32 	%r121, 0;
$L__BB0_6:
	setp.lt.u32 	%p20, %r60, 4;
	sub.s32 	%r18, %r11, %r121;
	add.s32 	%r77, %r16, %r121;
	mul.lo.s32 	%r19, %r77, %r60;
	mov.b32 	%r125, 0;
	@%p20 bra 	$L__BB0_33;
	mov.u32 	%r122, %r19;
	mov.u32 	%r123, %r8;
	mov.u32 	%r124, %r13;
$L__BB0_8:
	setp.lt.s32 	%p22, %r18, 0;
	add.s32 	%r23, %r124, 2;
	add.s32 	%r24, %r124, 3;
	mov.pred 	%p91, 0;
	@%p22 bra 	$L__BB0_10;
	rem.s32 	%r78, %r18, %r61;
	setp.eq.s32 	%p91, %r78, 0;
$L__BB0_10:
	mul.wide.s32 	%rd32, %r122, 4;
	add.s64 	%rd9, %rd8, %rd32;
	setp.lt.s32 	%p23, %r24, 0;
	not.pred 	%p24, %p91;
	or.pred  	%p25, %p24, %p23;
	@%p25 bra 	$L__BB0_14;
	rem.s32 	%r79, %r24, %r61;
	setp.ne.s32 	%p26, %r79, 0;
	@%p26 bra 	$L__BB0_14;
	div.s32 	%r25, %r18, %r61;
	div.s32 	%r80, %r24, %r61;
	setp.ge.s32 	%p27, %r25, %r55;
	setp.ge.s32 	%p28, %r80, %r56;
	or.pred  	%p29, %p27, %p28;
	@%p29 bra 	$L__BB0_14;
	add.s32 	%r81, %r25, %r15;
	mad.lo.s32 	%r82, %r81, %r56, %r80;
	mul.wide.s32 	%rd33, %r82, 4;
	add.s64 	%rd34, %rd2, %rd33;
	ld.global.f32 	%f46, [%rd34];
	ld.global.f32 	%f47, [%rd9+-8];
	fma.rn.f32 	%f77, %f46, %f47, %f77;
$L__BB0_14:
	mov.pred 	%p92, 0;
	@%p22 bra 	$L__BB0_16;
	rem.s32 	%r83, %r18, %r61;
	setp.eq.s32 	%p92, %r83, 0;
$L__BB0_16:
	setp.lt.s32 	%p32, %r23, 0;
	not.pred 	%p33, %p92;
	or.pred  	%p34, %p33, %p32;
	@%p34 bra 	$L__BB0_20;
	rem.s32 	%r84, %r23, %r61;
	setp.ne.s32 	%p35, %r84, 0;
	@%p35 bra 	$L__BB0_20;
	div.s32 	%r27, %r18, %r61;
	div.s32 	%r85, %r23, %r61;
	setp.ge.s32 	%p36, %r27, %r55;
	setp.ge.s32 	%p37, %r85, %r56;
	or.pred  	%p38, %p36, %p37;
	@%p38 bra 	$L__BB0_20;
	add.s32 	%r86, %r27, %r15;
	mad.lo.s32 	%r87, %r86, %r56, %r85;
	mul.wide.s32 	%rd35, %r87, 4;
	add.s64 	%rd36, %rd2, %rd35;
	ld.global.f32 	%f48, [%rd36];
	ld.global.f32 	%f49, [%rd9+-4];
	fma.rn.f32 	%f77, %f48, %f49, %f77;
$L__BB0_20:
	add.s32 	%r29, %r23, -1;
	mov.pred 	%p93, 0;
	@%p22 bra 	$L__BB0_22;
	rem.s32 	%r88, %r18, %r61;
	setp.eq.s32 	%p93, %r88, 0;
$L__BB0_22:
	setp.lt.s32 	%p41, %r29, 0;
	not.pred 	%p42, %p93;
	or.pred  	%p43, %p42, %p41;
	@%p43 bra 	$L__BB0_26;
	rem.s32 	%r89, %r29, %r61;
	setp.ne.s32 	%p44, %r89, 0;
	@%p44 bra 	$L__BB0_26;
	div.s32 	%r30, %r18, %r61;
	div.s32 	%r90, %r29, %r61;
	setp.ge.s32 	%p45, %r30, %r55;
	setp.ge.s32 	%p46, %r90, %r56;
	or.pred  	%p47, %p45, %p46;
	@%p47 bra 	$L__BB0_26;
	add.s32 	%r91, %r30, %r15;
	mad.lo.s32 	%r92, %r91, %r56, %r90;
	mul.wide.s32 	%rd37, %r92, 4;
	add.s64 	%rd38, %rd2, %rd37;
	ld.global.f32 	%f50, [%rd38];
	ld.global.f32 	%f51, [%rd9];
	fma.rn.f32 	%f77, %f50, %f51, %f77;
$L__BB0_26:
	mov.pred 	%p94, 0;
	@%p22 bra 	$L__BB0_28;
	rem.s32 	%r93, %r18, %r61;
	setp.eq.s32 	%p94, %r93, 0;
$L__BB0_28:
	setp.lt.s32 	%p50, %r124, 0;
	not.pred 	%p51, %p94;
	or.pred  	%p52, %p51, %p50;
	@%p52 bra 	$L__BB0_32;
	rem.s32 	%r94, %r124, %r61;
	setp.ne.s32 	%p53, %r94, 0;
	@%p53 bra 	$L__BB0_32;
	div.s32 	%r32, %r18, %r61;
	div.s32 	%r95, %r124, %r61;
	setp.ge.s32 	%p54, %r32, %r55;
	setp.ge.s32 	%p55, %r95, %r56;
	or.pred  	%p56, %p54, %p55;
	@%p56 bra 	$L__BB0_32;
	add.s32 	%r96, %r32, %r15;
	mad.lo.s32 	%r97, %r96, %r56, %r95;
	mul.wide.s32 	%rd39, %r97, 4;
	add.s64 	%rd40, %rd2, %rd39;
	ld.global.f32 	%f52, [%rd40];
	ld.global.f32 	%f53, [%rd9+4];
	fma.rn.f32 	%f77, %f52, %f53, %f77;
$L__BB0_32:
	add.s32 	%r124, %r124, -4;
	add.s32 	%r123, %r123, 4;
	add.s32 	%r122, %r122, 4;
	setp.ne.s32 	%p57, %r123, 0;
	mov.u32 	%r125, %r7;
	@%p57 bra 	$L__BB0_8;
$L__BB0_33:
	setp.eq.s32 	%p58, %r6, 0;
	@%p58 bra 	$L__BB0_54;
	setp.lt.s32 	%p60, %r18, 0;
	sub.s32 	%r38, %r12, %r125;
	mov.pred 	%p95, 0;
	@%p60 bra 	$L__BB0_36;
	rem.s32 	%r98, %r18, %r61;
	setp.eq.s32 	%p95, %r98, 0;
$L__BB0_36:
	setp.lt.s32 	%p61, %r38, 0;
	not.pred 	%p62, %p95;
	add.s32 	%r99, %r125, %r19;
	mul.wide.s32 	%rd41, %r99, 4;
	add.s64 	%rd10, %rd1, %rd41;
	or.pred  	%p63, %p62, %p61;
	@%p63 bra 	$L__BB0_40;
	rem.s32 	%r100, %r38, %r61;
	setp.ne.s32 	%p64, %r100, 0;
	@%p64 bra 	$L__BB0_40;
	div.s32 	%r39, %r18, %r61;
	div.s32 	%r101, %r38, %r61;
	setp.ge.s32 	%p65, %r39, %r55;
	setp.ge.s32 	%p66, %r101, %r56;
	or.pred  	%p67, %p65, %p66;
	@%p67 bra 	$L__BB0_40;
	add.s32 	%r102, %r39, %r15;
	mad.lo.s32 	%r103, %r102, %r56, %r101;
	mul.wide.s32 	%rd42, %r103, 4;
	add.s64 	%rd43, %rd2, %rd42;
	ld.global.f32 	%f54, [%rd43];
	ld.global.f32 	%f55, [%rd10];
	fma.rn.f32 	%f77, %f54, %f55, %f77;
$L__BB0_40:
	setp.eq.s32 	%p68, %r6, 1;
	@%p68 bra 	$L__BB0_54;
	not.b32 	%r104, %r125;
	add.s32 	%r41, %r12, %r104;
	mov.pred 	%p96, 0;
	@%p60 bra 	$L__BB0_43;
	rem.s32 	%r105, %r18, %r61;
	setp.eq.s32 	%p96, %r105, 0;
$L__BB0_43:
	setp.lt.s32 	%p71, %r41, 0;
	not.pred 	%p72, %p96;
	or.pred  	%p73, %p72, %p71;
	@%p73 bra 	$L__BB0_47;
	rem.s32 	%r106, %r41, %r61;
	setp.ne.s32 	%p74, %r106, 0;
	@%p74 bra 	$L__BB0_47;
	div.s32 	%r42, %r18, %r61;
	div.s32 	%r107, %r41, %r61;
	setp.ge.s32 	%p75, %r42, %r55;
	setp.ge.s32 	%p76, %r107, %r56;
	or.pred  	%p77, %p75, %p76;
	@%p77 bra 	$L__BB0_47;
	add.s32 	%r108, %r42, %r15;
	mad.lo.s32 	%r109, %r108, %r56, %r107;
	mul.wide.s32 	%rd44, %r109, 4;
	add.s64 	%rd45, %rd2, %rd44;
	ld.global.f32 	%f56, [%rd45];
	ld.global.f32 	%f57, [%rd10+4];
	fma.rn.f32 	%f77, %f56, %f57, %f77;
$L__BB0_47:
	setp.eq.s32 	%p78, %r6, 2;
	@%p78 bra 	$L__BB0_54;
	sub.s32 	%r110, %r12, %r125;
	add.s32 	%r44, %r110, -2;
	mov.pred 	%p97, 0;
	@%p60 bra 	$L__BB0_50;
	rem.s32 	%r111, %r18, %r61;
	setp.eq.s32 	%p97, %r111, 0;
$L__BB0_50:
	setp.lt.s32 	%p81, %r44, 0;
	not.pred 	%p82, %p97;
	or.pred  	%p83, %p82, %p81;
	@%p83 bra 	$L__BB0_54;
	rem.s32 	%r112, %r44, %r61;
	setp.ne.s32 	%p84, %r112, 0;
	@%p84 bra 	$L__BB0_54;
	div.s32 	%r45, %r18, %r61;
	div.s32 	%r113, %r44, %r61;
	setp.ge.s32 	%p85, %r45, %r55;
	setp.ge.s32 	%p86, %r113, %r56;
	or.pred  	%p87, %p85, %p86;
	@%p87 bra 	$L__BB0_54;
	add.s32 	%r114, %r45, %r15;
	mad.lo.s32 	%r115, %r114, %r56, %r113;
	mul.wide.s32 	%rd46, %r115, 4;
	add.s64 	%rd47, %rd2, %rd46;
	ld.global.f32 	%f58, [%rd47];
	ld.global.f32 	%f59, [%rd10+8];
	fma.rn.f32 	%f77, %f58, %f59, %f77;
$L__BB0_54:
	add.s32 	%r121, %r121, 1;
	setp.ne.s32 	%p88, %r121, %r60;
	@%p88 bra 	$L__BB0_6;
	ld.param.u32 	%r117, [_Z27fused_deconv_bn_relu_kernelPKfS0_S0_S0_S0_S0_Pfiiiiiiiii_param_7];
	add.s32 	%r120, %r120, 1;
	setp.ne.s32 	%p89, %r120, %r117;
	@%p89 bra 	$L__BB0_5;
	ld.param.u64 	%rd58, [_Z27fused_deconv_bn_relu_kernelPKfS0_S0_S0_S0_S0_Pfiiiiiiiii_param_6];
	ld.param.u64 	%rd57, [_Z27fused_deconv_bn_relu_kernelPKfS0_S0_S0_S0_S0_Pfiiiiiiiii_param_3];
	mul.wide.s32 	%rd48, %r10, 4;
	add.s64 	%rd49, %rd7, %rd48;
	ld.global.f32 	%f60, [%rd49];
	add.s64 	%rd50, %rd6, %rd48;
	ld.global.f32 	%f61, [%rd50];
	sub.f32 	%f62, %f77, %f61;
	mul.f32 	%f63, %f60, %f62;
	add.s64 	%rd51, %rd5, %rd48;
	ld.global.f32 	%f64, [%rd51];
	add.f32 	%f65, %f64, 0f3727C5AC;
	sqrt.rn.f32 	%f66, %f65;
	div.rn.f32 	%f67, %f63, %f66;
	cvta.to.global.u64 	%rd52, %rd57;
	add.s64 	%rd53, %rd52, %rd48;
	ld.global.f32 	%f68, [%rd53];
	add.f32 	%f69, %f67, %f68;
	max.f32 	%f70, %f69, 0f00000000;
	cvta.to.global.u64 	%rd54, %rd58;
	mul.wide.s32 	%rd55, %r126, 4;
	add.s64 	%rd56, %rd54, %rd55;
	st.global.f32 	[%rd56], %f70;
	add.s32 	%r126, %r126, %r5;
	setp.lt.s32 	%p90, %r126, %r3;
	@%p90 bra 	$L__BB0_4;
	bra.uni 	$L__BB0_59;
$L__BB0_57:
	div.s32 	%r68, %r126, %r4;
	mul.wide.s32 	%rd25, %r68, 4;
	add.s64 	%rd26, %rd7, %rd25;
	ld.global.f32 	%f32, [%rd26];
	add.s64 	%rd27, %rd6, %rd25;
	ld.global.f32 	%f33, [%rd27];
	mov.f32 	%f34, 0f00000000;
	sub.f32 	%f35, %f34, %f33;
	mul.f32 	%f36, %f32, %f35;
	add.s64 	%rd28, %rd5, %rd25;
	ld.global.f32 	%f37, [%rd28];
	add.f32 	%f38, %f37, 0f3727C5AC;
	sqrt.rn.f32 	%f39, %f38;
	div.rn.f32 	%f40, %f36, %f39;
	add.s64 	%rd29, %rd4, %rd25;
	ld.global.f32 	%f41, [%rd29];
	add.f32 	%f42, %f40, %f41;
	max.f32 	%f43, %f42, 0f00000000;
	mul.wide.s32 	%rd30, %r126, 4;
	add.s64 	%rd31, %rd3, %rd30;
	st.global.f32 	[%rd31], %f43;
	add.s32 	%r126, %r126, %r5;
	setp.lt.s32 	%p19, %r126, %r3;
	@%p19 bra 	$L__BB0_57;
	bra.uni 	$L__BB0_59;
$L__BB0_58:
	div.s32 	%r67, %r126, %r4;
	mul.wide.s32 	%rd18, %r67, 4;
	add.s64 	%rd19, %rd7, %rd18;
	ld.global.f32 	%f20, [%rd19];
	add.s64 	%rd20, %rd6, %rd18;
	ld.global.f32 	%f21, [%rd20];
	mov.f32 	%f22, 0f00000000;
	sub.f32 	%f23, %f22, %f21;
	mul.f32 	%f24, %f20, %f23;
	add.s64 	%rd21, %rd5, %rd18;
	ld.global.f32 	%f25, [%rd21];
	add.f32 	%f26, %f25, 0f3727C5AC;
	sqrt.rn.f32 	%f27, %f26;
	div.rn.f32 	%f28, %f24, %f27;
	add.s64 	%rd22, %rd4, %rd18;
	ld.global.f32 	%f29, [%rd22];
	add.f32 	%f30, %f28, %f29;
	max.f32 	%f31, %f30, 0f00000000;
	mul.wide.s32 	%rd23, %r126, 4;
	add.s64 	%rd24, %rd3, %rd23;
	st.global.f32 	[%rd24], %f31;
	add.s32 	%r126, %r126, %r5;
	setp.lt.s32 	%p17, %r126, %r3;
	@%p17 bra 	$L__BB0_58;
$L__BB0_59:
	ret;

}
	// .globl	_Z24fused_deconv_tanh_kernelPKfS0_Pfiiiiiiiii
.visible .entry _Z24fused_deconv_tanh_kernelPKfS0_Pfiiiiiiiii(
	.param .u64 .ptr .align 1 _Z24fused_deconv_tanh_kernelPKfS0_Pfiiiiiiiii_param_0,
	.param .u64 .ptr .align 1 _Z24fused_deconv_tanh_kernelPKfS0_Pfiiiiiiiii_param_1,
	.param .u64 .ptr .align 1 _Z24fused_deconv_tanh_kernelPKfS0_Pfiiiiiiiii_param_2,
	.param .u32 _Z24fused_deconv_tanh_kernelPKfS0_Pfiiiiiiiii_param_3,
	.param .u32 _Z24fused_deconv_tanh_kernelPKfS0_Pfiiiiiiiii_param_4,
	.param .u32 _Z24fused_deconv_tanh_kernelPKfS0_Pfiiiiiiiii_param_5,
	.param .u32 _Z24fused_deconv_tanh_kernelPKfS0_Pfiiiiiiiii_param_6,
	.param .u32 _Z24fused_deconv_tanh_kernelPKfS0_Pfiiiiiiiii_param_7,
	.param .u32 _Z24fused_deconv_tanh_kernelPKfS0_Pfiiiiiiiii_param_8,
	.param .u32 _Z24fused_deconv_tanh_kernelPKfS0_Pfiiiiiiiii_param_9,
	.param .u32 _Z24fused_deconv_tanh_kernelPKfS0_Pfiiiiiiiii_param_10,
	.param .u32 _Z24fused_deconv_tanh_kernelPKfS0_Pfiiiiiiiii_param_11
)
{
	.reg .pred 	%p<100>;
	.reg .b32 	%r<128>;
	.reg .b32 	%f<63>;
	.reg .b64 	%rd<34>;

	ld.param.u64 	%rd8, [_Z24fused_deconv_tanh_kernelPKfS0_Pfiiiiiiiii_param_0];
	ld.param.u64 	%rd9, [_Z24fused_deconv_tanh_kernelPKfS0_Pfiiiiiiiii_param_1];
	ld.param.u64 	%rd7, [_Z24fused_deconv_tanh_kernelPKfS0_Pfiiiiiiiii_param_2];
	ld.param.u32 	%r54, [_Z24fused_deconv_tanh_kernelPKfS0_Pfiiiiiiiii_param_4];
	ld.param.u32 	%r55, [_Z24fused_deconv_tanh_kernelPKfS0_Pfiiiiiiiii_param_5];
	ld.param.u32 	%r56, [_Z24fused_deconv_tanh_kernelPKfS0_Pfiiiiiiiii_param_6];
	ld.param.u32 	%r57, [_Z24fused_deconv_tanh_kernelPKfS0_Pfiiiiiiiii_param_7];
	ld.param.u32 	%r58, [_Z24fused_deconv_tanh_kernelPKfS0_Pfiiiiiiiii_param_8];
	ld.param.u32 	%r59, [_Z24fused_deconv_tanh_kernelPKfS0_Pfiiiiiiiii_param_9];
	ld.param.u32 	%r60, [_Z24fused_deconv_tanh_kernelPKfS0_Pfiiiiiiiii_param_10];
	cvta.to.global.u64 	%rd1, %rd9;
	cvta.to.global.u64 	%rd2, %rd8;
	cvta.to.global.u64 	%rd3, %rd7;
	mov.u32 	%r62, %ctaid.x;
	mov.u32 	%r1, %ntid.x;
	mov.u32 	%r63, %tid.x;
	mad.lo.s32 	%r126, %r62, %r1, %r63;
	mul.lo.s32 	%r64, %r57, %r56;
	mul.lo.s32 	%r3, %r64, %r58;
	setp.ge.s32 	%p15, %r126, %r3;
	@%p15 bra 	$L__BB1_59;
	ld.param.u32 	%r116, [_Z24fused_deconv_tanh_kernelPKfS0_Pfiiiiiiiii_param_3];
	setp.gt.s32 	%p16, %r116, 0;
	mov.u32 	%r65, %nctaid.x;
	mul.lo.s32 	%r4, %r1, %r65;
	@%p16 bra 	$L__BB1_2;
	bra.uni 	$L__BB1_58;
$L__BB1_2:
	setp.gt.s32 	%p18, %r59, 0;
	@%p18 bra 	$L__BB1_3;
	bra.uni 	$L__BB1_57;
$L__BB1_3:
	and.b32  	%r5, %r59, 3;
	and.b32  	%r6, %r59, 2147483644;
	neg.s32 	%r7, %r6;
	add.s64 	%rd4, %rd1, 8;
	mul.lo.s32 	%r69, %r58, %r57;
$L__BB1_4:
	ld.param.u32 	%r118, [_Z24fused_deconv_tanh_kernelPKfS0_Pfiiiiiiiii_param_11];
	div.s32 	%r9, %r126, %r69;
	div.s32 	%r70, %r126, %r58;
	rem.s32 	%r71, %r70, %r57;
	mul.lo.s32 	%r72, %r70, %r58;
	sub.s32 	%r73, %r126, %r72;
	add.s32 	%r10, %r71, %r118;
	add.s32 	%r11, %r73, %r118;
	add.s32 	%r12, %r11, -3;
	mov.f32 	%f57, 0f00000000;
	mov.b32 	%r120, 0;
$L__BB1_5:
	mul.lo.s32 	%r14, %r120, %r54;
	mad.lo.s32 	%r75, %r120, %r56, %r9;
	mul.lo.s32 	%r15, %r75, %r59;
	mov.b32 	%r121, 0;
$L__BB1_6:
	setp.lt.u32 	%p20, %r59, 4;
	sub.s32 	%r17, %r10, %r121;
	add.s32 	%r77, %r15, %r121;
	mul.lo.s32 	%r18, %r77, %r59;
	mov.b32 	%r125, 0;
	@%p20 bra 	$L__BB1_33;
	mov.u32 	%r122, %r18;
	mov.u32 	%r123, %r7;
	mov.u32 	%r124, %r12;
$L__BB1_8:
	setp.lt.s32 	%p22, %r17, 0;
	add.s32 	%r22, %r124, 2;
	add.s32 	%r23, %r124, 3;
	mov.pred 	%p93, 0;
	@%p22 bra 	$L__BB1_10;
	rem.s32 	%r78, %r17, %r60;
	setp.eq.s32 	%p93, %r78, 0;
$L__BB1_10:
	mul.wide.s32 	%rd14, %r122, 4;
	add.s64 	%rd5, %rd4, %rd14;
	setp.lt.s32 	%p23, %r23, 0;
	not.pred 	%p24, %p93;
	or.pred  	%p25, %p24, %p23;
	@%p25 bra 	$L__BB1_14;
	rem.s32 	%r79, %r23, %r60;
	setp.ne.s32 	%p26, %r79, 0;
	@%p26 bra 	$L__BB1_14;
	div.s32 	%r24, %r17, %r60;
	div.s32 	%r80, %r23, %r60;
	setp.ge.s32 	%p27, %r24, %r54;
	setp.ge.s32 	%p28, %r80, %r55;
	or.pred  	%p29, %p27, %p28;
	@%p29 bra 	$L__BB1_14;
	add.s32 	%r81, %r24, %r14;
	mad.lo.s32 	%r82, %r81, %r55, %r80;
	mul.wide.s32 	%rd15, %r82, 4;
	add.s64 	%rd16, %rd2, %rd15;
	ld.global.f32 	%f22, [%rd16];
	ld.global.f32 	%f23, [%rd5+-8];
	fma.rn.f32 	%f57, %f22, %f23, %f57;
$L__BB1_14:
	mov.pred 	%p94, 0;
	@%p22 bra 	$L__BB1_16;
	rem.s32 	%r83, %r17, %r60;
	setp.eq.s32 	%p94, %r83, 0;
$L__BB1_16:
	setp.lt.s32 	%p32, %r22, 0;
	not.pred 	%p33, %p94;
	or.pred  	%p34, %p33, %p32;
	@%p34 bra 	$L__BB1_20;
	rem.s32 	%r84, %r22, %r60;
	setp.ne.s32 	%p35, %r84, 0;
	@%p35 bra 	$L__BB1_20;
	div.s32 	%r26, %r17, %r60;
	div.s32 	%r85, %r22, %r60;
	setp.ge.s32 	%p36, %r26, %r54;
	setp.ge.s32 	%p37, %r85, %r55;
	or.pred  	%p38, %p36, %p37;
	@%p38 bra 	$L__BB1_20;
	add.s32 	%r86, %r26, %r14;
	mad.lo.s32 	%r87, %r86, %r55, %r85;
	mul.wide.s32 	%rd17, %r87, 4;
	add.s64 	%rd18, %rd2, %rd17;
	ld.global.f32 	%f24, [%rd18];
	ld.global.f32 	%f25, [%rd5+-4];
	fma.rn.f32 	%f57, %f24, %f25, %f57;
$L__BB1_20:
	add.s32 	%r28, %r22, -1;
	mov.pred 	%p95, 0;
	@%p22 bra 	$L__BB1_22;
	rem.s32 	%r88, %r17, %r60;
	setp.eq.s32 	%p95, %r88, 0;
$L__BB1_22:
	setp.lt.s32 	%p41, %r28, 0;
	not.pred 	%p42, %p95;
	or.pred  	%p43, %p42, %p41;
	@%p43 bra 	$L__BB1_26;
	rem.s32 	%r89, %r28, %r60;
	setp.ne.s32 	%p44, %r89, 0;
	@%p44 bra 	$L__BB1_26;
	div.s32 	%r29, %r17, %r60;
	div.s32 	%r90, %r28, %r60;
	setp.ge.s32 	%p45, %r29, %r54;
	setp.ge.s32 	%p46, %r90, %r55;
	or.pred  	%p47, %p45, %p46;
	@%p47 bra 	$L__BB1_26;
	add.s32 	%r91, %r29, %r14;
	mad.lo.s32 	%r92, %r91, %r55, %r90;
	mul.wide.s32 	%rd19, %r92, 4;
	add.s64 	%rd20, %rd2, %rd19;
	ld.global.f32 	%f26, [%rd20];
	ld.global.f32 	%f27, [%rd5];
	fma.rn.f32 	%f57, %f26, %f27, %f57;
$L__BB1_26:
	mov.pred 	%p96, 0;
	@%p22 bra 	$L__BB1_28;
	rem.s32 	%r93, %r17, %r60;
	setp.eq.s32 	%p96, %r93, 0;
$L__BB1_28:
	setp.lt.s32 	%p50, %r124, 0;
	not.pred 	%p51, %p96;
	or.pred  	%p52, %p51, %p50;
	@%p52 bra 	$L__BB1_32;
	rem.s32 	%r94, %r124, %r60;
	setp.ne.s32 	%p53, %r94, 0;
	@%p53 bra 	$L__BB1_32;
	div.s32 	%r31, %r17, %r60;
	div.s32 	%r95, %r124, %r60;
	setp.ge.s32 	%p54, %r31, %r54;
	setp.ge.s32 	%p55, %r95, %r55;
	or.pred  	%p56, %p54, %p55;
	@%p56 bra 	$L__BB1_32;
	add.s32 	%r96, %r31, %r14;
	mad.lo.s32 	%r97, %r96, %r55, %r95;
	mul.wide.s32 	%rd21, %r97, 4;
	add.s64 	%rd22, %rd2, %rd21;
	ld.global.f32 	%f28, [%rd22];
	ld.global.f32 	%f29, [%rd5+4];
	fma.rn.f32 	%f57, %f28, %f29, %f57;
$L__BB1_32:
	add.s32 	%r124, %r124, -4;
	add.s32 	%r123, %r123, 4;
	add.s32 	%r122, %r122, 4;
	setp.ne.s32 	%p57, %r123, 0;
	mov.u32 	%r125, %r6;
	@%p57 bra 	$L__BB1_8;
$L__BB1_33:
	setp.eq.s32 	%p58, %r5, 0;
	@%p58 bra 	$L__BB1_54;
	setp.lt.s32 	%p60, %r17, 0;
	sub.s32 	%r37, %r11, %r125;
	mov.pred 	%p97, 0;
	@%p60 bra 	$L__BB1_36;
	rem.s32 	%r98, %r17, %r60;
	setp.eq.s32 	%p97, %r98, 0;
$L__BB1_36:
	setp.lt.s32 	%p61, %r37, 0;
	not.pred 	%p62, %p97;
	add.s32 	%r99, %r125, %r18;
	mul.wide.s32 	%rd23, %r99, 4;
	add.s64 	%rd6, %rd1, %rd23;
	or.pred  	%p63, %p62, %p61;
	@%p63 bra 	$L__BB1_40;
	rem.s32 	%r100, %r37, %r60;
	setp.ne.s32 	%p64, %r100, 0;
	@%p64 bra 	$L__BB1_40;
	div.s32 	%r38, %r17, %r60;
	div.s32 	%r101, %r37, %r60;
	setp.ge.s32 	%p65, %r38, %r54;
	setp.ge.s32 	%p66, %r101, %r55;
	or.pred  	%p67, %p65, %p66;
	@%p67 bra 	$L__BB1_40;
	add.s32 	%r102, %r38, %r14;
	mad.lo.s32 	%r103, %r102, %r55, %r101;
	mul.wide.s32 	%rd24, %r103, 4;
	add.s64 	%rd25, %rd2, %rd24;
	ld.global.f32 	%f30, [%rd25];
	ld.global.f32 	%f31, [%rd6];
	fma.rn.f32 	%f57, %f30, %f31, %f57;
$L__BB1_40:
	setp.eq.s32 	%p68, %r5, 1;
	@%p68 bra 	$L__BB1_54;
	not.b32 	%r104, %r125;
	add.s32 	%r40, %r11, %r104;
	mov.pred 	%p98, 0;
	@%p60 bra 	$L__BB1_43;
	rem.s32 	%r105, %r17, %r60;
	setp.eq.s32 	%p98, %r105, 0;
$L__BB1_43:
	setp.lt.s32 	%p71, %r40, 0;
	not.pred 	%p72, %p98;
	or.pred  	%p73, %p72, %p71;
	@%p73 bra 	$L__BB1_47;
	rem.s32 	%r106, %r40, %r60;
	setp.ne.s32 	%p74, %r106, 0;
	@%p74 bra 	$L__BB1_47;
	div.s32 	%r41, %r17, %r60;
	div.s32 	%r107, %r40, %r60;
	setp.ge.s32 	%p75, %r41, %r54;
	setp.ge.s32 	%p76, %r107, %r55;
	or.pred  	%p77, %p75, %p76;
	@%p77 bra 	$L__BB1_47;
	add.s32 	%r108, %r41, %r14;
	mad.lo.s32 	%r109, %r108, %r55, %r107;
	mul.wide.s32 	%rd26, %r109, 4;
	add.s64 	%rd27, %rd2, %rd26;
	ld.global.f32 	%f32, [%rd27];
	ld.global.f32 	%f33, [%rd6+4];
	fma.rn.f32 	%f57, %f32, %f33, %f57;
$L__BB1_47:
	setp.eq.s32 	%p78, %r5, 2;
	@%p78 bra 	$L__BB1_54;
	sub.s32 	%r110, %r11, %r125;
	add.s32 	%r43, %r110, -2;
	mov.pred 	%p99, 0;
	@%p60 bra 	$L__BB1_50;
	rem.s32 	%r111, %r17, %r60;
	setp.eq.s32 	%p99, %r111, 0;
$L__BB1_50:
	setp.lt.s32 	%p81, %r43, 0;
	not.pred 	%p82, %p99;
	or.pred  	%p83, %p82, %p81;
	@%p83 bra 	$L__BB1_54;
	rem.s32 	%r112, %r43, %r60;
	setp.ne.s32 	%p84, %r112, 0;
	@%p84 bra 	$L__BB1_54;
	div.s32 	%r44, %r17, %r60;
	div.s32 	%r113, %r43, %r60;
	setp.ge.s32 	%p85, %r44, %r54;
	setp.ge.s32 	%p86, %r113, %r55;
	or.pred  	%p87, %p85, %p86;
	@%p87 bra 	$L__BB1_54;
	add.s32 	%r114, %r44, %r14;
	mad.lo.s32 	%r115, %r114, %r55, %r113;
	mul.wide.s32 	%rd28, %r115, 4;
	add.s64 	%rd29, %rd2, %rd28;
	ld.global.f32 	%f34, [%rd29];
	ld.global.f32 	%f35, [%rd6+8];
	fma.rn.f32 	%f57, %f34, %f35, %f57;
$L__BB1_54:
	add.s32 	%r121, %r121, 1;
	setp.ne.s32 	%p88, %r121, %r59;
	@%p88 bra 	$L__BB1_6;
	ld.param.u32 	%r117, [_Z24fused_deconv_tanh_kernelPKfS0_Pfiiiiiiiii_param_3];
	add.s32 	%r120, %r120, 1;
	setp.ne.s32 	%p89, %r120, %r117;
	@%p89 bra 	$L__BB1_5;
	ld.param.u64 	%rd33, [_Z24fused_deconv_tanh_kernelPKfS0_Pfiiiiiiiii_param_2];
	abs.f32 	%f36, %f57;
	mul.f32 	%f37, %f36, 0f4038AA3B;
	ex2.approx.ftz.f32 	%f38, %f37;
	add.f32 	%f39, %f38, 0f3F800000;
	rcp.approx.ftz.f32 	%f40, %f39;
	fma.rn.f32 	%f41, %f40, 0fC0000000, 0f3F800000;
	setp.ge.f32 	%p90, %f36, 0f41102CB4;
	selp.f32 	%f42, 0f3F800000, %f41, %p90;
	copysign.f32 	%f43, %f57, %f42;
	mul.f32 	%f44, %f57, %f57;
	fma.rn.f32 	%f45, %f44, 0f3C80F082, 0fBD563CAE;
	fma.rn.f32 	%f46, %f45, %f44, 0f3E085941;
	fma.rn.f32 	%f47, %f46, %f44, 0fBEAAA9ED;
	fma.rn.f32 	%f48, %f47, %f44, 0f00000000;
	fma.rn.f32 	%f49, %f48, %f57, %f57;
	setp.ge.f32 	%p91, %f36, 0f3F19999A;
	selp.f32 	%f50, %f43, %f49, %p91;
	cvta.to.global.u64 	%rd30, %rd33;
	mul.wide.s32 	%rd31, %r126, 4;
	add.s64 	%rd32, %rd30, %rd31;
	st.global.f32 	[%rd32], %f50;
	add.s32 	%r126, %r126, %r4;
	setp.lt.s32 	%p92, %r126, %r3;
	@%p92 bra 	$L__BB1_4;
	bra.uni 	$L__BB1_59;
$L__BB1_57:
	mul.wide.s32 	%rd12, %r126, 4;
	add.s64 	%rd13, %rd3, %rd12;
	mov.b32 	%r67, 0;
	st.global.u32 	[%rd13], %r67;
	add.s32 	%r126, %r126, %r4;
	setp.lt.s32 	%p19, %r126, %r3;
	@%p19 bra 	$L__BB1_57;
	bra.uni 	$L__BB1_59;
$L__BB1_58:
	mul.wide.s32 	%rd10, %r126, 4;
	add.s64 	%rd11, %rd3, %rd10;
	mov.b32 	%r66, 0;
	st.global.u32 	[%rd11], %r66;
	add.s32 	%r126, %r126, %r4;
	setp.lt.s32 	%p17, %r126, %r3;
	@%p17 bra 	$L__BB1_58;
$L__BB1_59:
	ret;

}


// ===== COMPILED SASS (sm_100) =====

	.target	sm_100

	.elftype	@"ET_EXEC"


//--------------------- .note.nv.tkinfo           --------------------------
	.section	.note.nv.tkinfo,"",@"SHT_NOTE"
	.sectionflags	@"SHF_NOTE_NV_TKINFO"
	.tkinfo
        /*0018*/ 	.word	0x00000002
        /*0030*/ 	.string	""
        /*0030*/ 	.string	"ptxas"
        /*0030*/ 	.string	"Cuda compilation tools, release 13.0, V13.0.88"
        /*0030*/ 	.string	"Build cuda_13.0.r13.0/compiler.36424714_0"
        /*0030*/ 	.string	"-arch sm_100 -m 64 "



//--------------------- .note.nv.cuinfo           --------------------------
	.section	.note.nv.cuinfo,"",@"SHT_NOTE"
	.sectionflags	@"SHF_NOTE_NV_CUINFO"
        /*0018*/ 	.short	0x0002
        /*001a*/ 	.short	0x0064
        /*001c*/ 	.short	0x0082
	.zero		2


//--------------------- .nv.info                  --------------------------
	.section	.nv.info,"",@"SHT_CUDA_INFO"
	.align	4


	//----- nvinfo : EIATTR_REGCOUNT
	.align		4
        /*0000*/ 	.byte	0x04, 0x2f
        /*0002*/ 	.short	(.L_1 - .L_0)
	.align		4
.L_0:
        /*0004*/ 	.word	index@(_Z27fused_deconv_bn_relu_kernelPKfS0_S0_S0_S0_S0_Pfiiiiiiiii)
        /*0008*/ 	.word	0x0000001e


	//----- nvinfo : EIATTR_FRAME_SIZE
	.align		4
.L_1:
        /*000c*/ 	.byte	0x04, 0x11
        /*000e*/ 	.short	(.L_3 - .L_2)
	.align		4
.L_2:
        /*0010*/ 	.word	index@($__internal_1_$__cuda_sm3x_div_rn_noftz_f32_slowpath)
        /*0014*/ 	.word	0x00000000


	//----- nvinfo : EIATTR_FRAME_SIZE
	.align		4
.L_3:
        /*0018*/ 	.byte	0x04, 0x11
        /*001a*/ 	.short	(.L_5 - .L_4)
	.align		4
.L_4:
        /*001c*/ 	.word	index@($__internal_0_$__cuda_sm20_sqrt_rn_f32_slowpath)
        /*0020*/ 	.word	0x00000000


	//----- nvinfo : EIATTR_FRAME_SIZE
	.align		4
.L_5:
        /*0024*/ 	.byte	0x04, 0x11
        /*0026*/ 	.short	(.L_7 - .L_6)
	.align		4
.L_6:
        /*0028*/ 	.word	index@(_Z27fused_deconv_bn_relu_kernelPKfS0_S0_S0_S0_S0_Pfiiiiiiiii)
        /*002c*/ 	.word	0x00000000


	//----- nvinfo : EIATTR_REGCOUNT
	.align		4
.L_7:
        /*0030*/ 	.byte	0x04, 0x2f
        /*0032*/ 	.short	(.L_9 - .L_8)
	.align		4
.L_8:
        /*0034*/ 	.word	index@(_Z24fused_deconv_tanh_kernelPKfS0_Pfiiiiiiiii)
        /*0038*/ 	.word	0x0000001e


	//----- nvinfo : EIATTR_FRAME_SIZE
	.align		4
.L_9:
        /*003c*/ 	.byte	0x04, 0x11
        /*003e*/ 	.short	(.L_11 - .L_10)
	.align		4
.L_10:
        /*0040*/ 	.word	index@(_Z24fused_deconv_tanh_kernelPKfS0_Pfiiiiiiiii)
        /*0044*/ 	.word	0x00000000


	//----- nvinfo : EIATTR_MIN_STACK_SIZE
	.align		4
.L_11:
        /*0048*/ 	.byte	0x04, 0x12
        /*004a*/ 	.short	(.L_13 - .L_12)
	.align		4
.L_12:
        /*004c*/ 	.word	index@(_Z24fused_deconv_tanh_kernelPKfS0_Pfiiiiiiiii)
        /*0050*/ 	.word	0x00000000


	//----- nvinfo : EIATTR_MIN_STACK_SIZE
	.align		4
.L_13:
        /*0054*/ 	.byte	0x04, 0x12
        /*0056*/ 	.short	(.L_15 - .L_14)
	.align		4
.L_14:
        /*0058*/ 	.word	index@(_Z27fused_deconv_bn_relu_kernelPKfS0_S0_S0_S0_S0_Pfiiiiiiiii)
        /*005c*/ 	.word	0x00000000
.L_15:


//--------------------- .nv.compat                --------------------------
	.section	.nv.compat,"",@"SHT_CUDA_COMPAT_INFO"
	.align	4
        /*0000*/ 	.byte	0x02, 0x09, 0x00, 0x00, 0x02, 0x02, 0x01, 0x00, 0x02, 0x05, 0x05, 0x00, 0x03, 0x07, 0x01, 0x01
        /*0010*/ 	.byte	0x02, 0x03, 0x00, 0x00, 0x02, 0x06, 0x01, 0x00, 0x04, 0x0b, 0x08, 0x00, 0x01, 0x00, 0x00, 0x00
        /*0020*/ 	.byte	0x00, 0x00, 0x00, 0x00


//--------------------- .nv.info._Z24fused_deconv_tanh_kernelPKfS0_Pfiiiiiiiii --------------------------
	.section	.nv.info._Z24fused_deconv_tanh_kernelPKfS0_Pfiiiiiiiii,"",@"SHT_CUDA_INFO"
	.sectionflags	@""
	.align	4


	//----- nvinfo : EIATTR_CUDA_API_VERSION
	.align		4
        /*0000*/ 	.byte	0x04, 0x37
        /*0002*/ 	.short	(.L_17 - .L_16)
.L_16:
        /*0004*/ 	.word	0x00000082


	//----- nvinfo : EIATTR_KPARAM_INFO
	.align		4
.L_17:
        /*0008*/ 	.byte	0x04, 0x17
        /*000a*/ 	.short	(.L_19 - .L_18)
.L_18:
        /*000c*/ 	.word	0x00000000
        /*0010*/ 	.short	0x000b
        /*0012*/ 	.short	0x0038
        /*0014*/ 	.byte	0x00, 0xf0, 0x11, 0x00


	//----- nvinfo : EIATTR_KPARAM_INFO
	.align		4
.L_19:
        /*0018*/ 	.byte	0x04, 0x17
        /*001a*/ 	.short	(.L_21 - .L_20)
.L_20:
        /*001c*/ 	.word	0x00000000
        /*0020*/ 	.short	0x000a
        /*0022*/ 	.short	0x0034
        /*0024*/ 	.byte	0x00, 0xf0, 0x11, 0x00


	//----- nvinfo : EIATTR_KPARAM_INFO
	.align		4
.L_21:
        /*0028*/ 	.byte	0x04, 0x17
        /*002a*/ 	.short	(.L_23 - .L_22)
.L_22:
        /*002c*/ 	.word	0x00000000
        /*0030*/ 	.short	0x0009
        /*0032*/ 	.short	0x0030
        /*0034*/ 	.byte	0x00, 0xf0, 0x11, 0x00


	//----- nvinfo : EIATTR_KPARAM_INFO
	.align		4
.L_23:
        /*0038*/ 	.byte	0x04, 0x17
        /*003a*/ 	.short	(.L_25 - .L_24)
.L_24:
        /*003c*/ 	.word	0x00000000
        /*0040*/ 	.short	0x0008
        /*0042*/ 	.short	0x002c
        /*0044*/ 	.byte	0x00, 0xf0, 0x11, 0x00


	//----- nvinfo : EIATTR_KPARAM_INFO
	.align		4
.L_25:
        /*0048*/ 	.byte	0x04, 0x17
        /*004a*/ 	.short	(.L_27 - .L_26)
.L_26:
        /*004c*/ 	.word	0x00000000
        /*0050*/ 	.short	0x0007
        /*0052*/ 	.short	0x0028
        /*0054*/ 	.byte	0x00, 0xf0, 0x11, 0x00


	//----- nvinfo : EIATTR_KPARAM_INFO
	.align		4
.L_27:
        /*0058*/ 	.byte	0x04, 0x17
        /*005a*/ 	.short	(.L_29 - .L_28)
.L_28:
        /*005c*/ 	.word	0x00000000
        /*0060*/ 	.short	0x0006
        /*0062*/ 	.short	0x0024
        /*0064*/ 	.byte	0x00, 0xf0, 0x11, 0x00


	//----- nvinfo : EIATTR_KPARAM_INFO
	.align		4
.L_29:
        /*0068*/ 	.byte	0x04, 0x17
        /*006a*/ 	.short	(.L_31 - .L_30)
.L_30:
        /*006c*/ 	.word	0x00000000
        /*0070*/ 	.short	0x0005
        /*0072*/ 	.short	0x0020
        /*0074*/ 	.byte	0x00, 0xf0, 0x11, 0x00


	//----- nvinfo : EIATTR_KPARAM_INFO
	.align		4
.L_31:
        /*0078*/ 	.byte	0x04, 0x17
        /*007a*/ 	.short	(.L_33 - .L_32)
.L_32:
        /*007c*/ 	.word	0x00000000
        /*0080*/ 	.short	0x0004
        /*0082*/ 	.short	0x001c
        /*0084*/ 	.byte	0x00, 0xf0, 0x11, 0x00


	//----- nvinfo : EIATTR_KPARAM_INFO
	.align		4
.L_33:
        /*0088*/ 	.byte	0x04, 0x17
        /*008a*/ 	.short	(.L_35 - .L_34)
.L_34:
        /*008c*/ 	.word	0x00000000
        /*0090*/ 	.short	0x0003
        /*0092*/ 	.short	0x0018
        /*0094*/ 	.byte	0x00, 0xf0, 0x11, 0x00


	//----- nvinfo : EIATTR_KPARAM_INFO
	.align		4
.L_35:
        /*0098*/ 	.byte	0x04, 0x17
        /*009a*/ 	.short	(.L_37 - .L_36)
.L_36:
        /*009c*/ 	.word	0x00000000
        /*00a0*/ 	.short	0x0002
        /*00a2*/ 	.short	0x0010
        /*00a4*/ 	.byte	0x00, 0xf5, 0x21, 0x00


	//----- nvinfo : EIATTR_KPARAM_INFO
	.align		4
.L_37:
        /*00a8*/ 	.byte	0x04, 0x17
        /*00aa*/ 	.short	(.L_39 - .L_38)
.L_38:
        /*00ac*/ 	.word	0x00000000
        /*00b0*/ 	.short	0x0001
        /*00b2*/ 	.short	0x0008
        /*00b4*/ 	.byte	0x00, 0xf5, 0x21, 0x00


	//----- nvinfo : EIATTR_KPARAM_INFO
	.align		4
.L_39:
        /*00b8*/ 	.byte	0x04, 0x17
        /*00ba*/ 	.short	(.L_41 - .L_40)
.L_40:
        /*00bc*/ 	.word	0x00000000
        /*00c0*/ 	.short	0x0000
        /*00c2*/ 	.short	0x0000
        /*00c4*/ 	.byte	0x00, 0xf5, 0x21, 0x00


	//----- nvinfo : EIATTR_SPARSE_MMA_MASK
	.align		4
.L_41:
        /*00c8*/ 	.byte	0x03, 0x50
        /*00ca*/ 	.short	0x0000


	//----- nvinfo : EIATTR_MAXREG_COUNT
	.align		4
        /*00cc*/ 	.byte	0x03, 0x1b
        /*00ce*/ 	.short	0x00ff


	//----- nvinfo : EIATTR_MERCURY_ISA_VERSION
	.align		4
        /*00d0*/ 	.byte	0x03, 0x5f
        /*00d2*/ 	.short	0x0101


	//----- nvinfo : EIATTR_VRC_CTA_INIT_COUNT
	.align		4
        /*00d4*/ 	.byte	0x02, 0x4a
	.zero		1
	.zero		1


	//----- nvinfo : EIATTR_EXIT_INSTR_OFFSETS
	.align		4
        /*00d8*/ 	.byte	0x04, 0x1c
        /*00da*/ 	.short	(.L_43 - .L_42)


	//   ....[0]....
.L_42:
        /*00dc*/ 	.word	0x000000a0


	//   ....[1]....
        /*00e0*/ 	.word	0x00000170


	//   ....[2]....
        /*00e4*/ 	.word	0x00000210


	//   ....[3]....
        /*00e8*/ 	.word	0x00003460


	//----- nvinfo : EIATTR_CRS_STACK_SIZE
	.align		4
.L_43:
        /*00ec*/ 	.byte	0x04, 0x1e
        /*00ee*/ 	.short	(.L_45 - .L_44)
.L_44:
        /*00f0*/ 	.word	0x00000000


	//----- nvinfo : EIATTR_CBANK_PARAM_SIZE
	.align		4
.L_45:
        /*00f4*/ 	.byte	0x03, 0x19
        /*00f6*/ 	.short	0x003c


	//----- nvinfo : EIATTR_PARAM_CBANK
	.align		4
        /*00f8*/ 	.byte	0x04, 0x0a
        /*00fa*/ 	.short	(.L_47 - .L_46)
	.align		4
.L_46:
        /*00fc*/ 	.word	index@(.nv.constant0._Z24fused_deconv_tanh_kernelPKfS0_Pfiiiiiiiii)
        /*0100*/ 	.short	0x0380
        /*0102*/ 	.short	0x003c


	//----- nvinfo : EIATTR_SW_WAR
	.align		4
.L_47:
        /*0104*/ 	.byte	0x04, 0x36
        /*0106*/ 	.short	(.L_49 - .L_48)
.L_48:
        /*0108*/ 	.word	0x00000008
.L_49:


//--------------------- .nv.info._Z27fused_deconv_bn_relu_kernelPKfS0_S0_S0_S0_S0_Pfiiiiiiiii --------------------------
	.section	.nv.info._Z27fused_deconv_bn_relu_kernelPKfS0_S0_S0_S0_S0_Pfiiiiiiiii,"",@"SHT_CUDA_INFO"
	.sectionflags	@""
	.align	4


	//----- nvinfo : EIATTR_CUDA_API_VERSION
	.align		4
        /*0000*/ 	.byte	0x04, 0x37
        /*0002*/ 	.short	(.L_51 - .L_50)
.L_50:
        /*0004*/ 	.word	0x00000082


	//----- nvinfo : EIATTR_KPARAM_INFO
	.align		4
.L_51:
        /*0008*/ 	.byte	0x04, 0x17
        /*000a*/ 	.short	(.L_53 - .L_52)
.L_52:
        /*000c*/ 	.word	0x00000000
        /*0010*/ 	.short	0x000f
        /*0012*/ 	.short	0x0058
        /*0014*/ 	.byte	0x00, 0xf0, 0x11, 0x00


	//----- nvinfo : EIATTR_KPARAM_INFO
	.align		4
.L_53:
        /*0018*/ 	.byte	0x04, 0x17
        /*001a*/ 	.short	(.L_55 - .L_54)
.L_54:
        /*001c*/ 	.word	0x00000000
        /*0020*/ 	.short	0x000e
        /*0022*/ 	.short	0x0054
        /*0024*/ 	.byte	0x00, 0xf0, 0x11, 0x00


	//----- nvinfo : EIATTR_KPARAM_INFO
	.align		4
.L_55:
        /*0028*/ 	.byte	0x04, 0x17
        /*002a*/ 	.short	(.L_57 - .L_56)
.L_56:
        /*002c*/ 	.word	0x00000000
        /*0030*/ 	.short	0x000d
        /*0032*/ 	.short	0x0050
        /*0034*/ 	.byte	0x00, 0xf0, 0x11, 0x00


	//----- nvinfo : EIATTR_KPARAM_INFO
	.align		4
.L_57:
        /*0038*/ 	.byte	0x04, 0x17
        /*003a*/ 	.short	(.L_59 - .L_58)
.L_58:
        /*003c*/ 	.word	0x00000000
        /*0040*/ 	.short	0x000c
        /*0042*/ 	.short	0x004c
        /*0044*/ 	.byte	0x00, 0xf0, 0x11, 0x00


	//----- nvinfo : EIATTR_KPARAM_INFO
	.align		4
.L_59:
        /*0048*/ 	.byte	0x04, 0x17
        /*004a*/ 	.short	(.L_61 - .L_60)
.L_60:
        /*004c*/ 	.word	0x00000000
        /*0050*/ 	.short	0x000b
        /*0052*/ 	.short	0x0048
        /*0054*/ 	.byte	0x00, 0xf0, 0x11, 0x00


	//----- nvinfo : EIATTR_KPARAM_INFO
	.align		4
.L_61:
        /*0058*/ 	.byte	0x04, 0x17
        /*005a*/ 	.short	(.L_63 - .L_62)
.L_62:
        /*005c*/ 	.word	0x00000000
        /*0060*/ 	.short	0x000a
        /*0062*/ 	.short	0x0044
        /*0064*/ 	.byte	0x00, 0xf0, 0x11, 0x00


	//----- nvinfo : EIATTR_KPARAM_INFO
	.align		4
.L_63:
        /*0068*/ 	.byte	0x04, 0x17
        /*006a*/ 	.short	(.L_65 - .L_64)
.L_64:
        /*006c*/ 	.word	0x00000000
        /*0070*/ 	.short	0x0009
        /*0072*/ 	.short	0x0040
        /*0074*/ 	.byte	0x00, 0xf0, 0x11, 0x00


	//----- nvinfo : EIATTR_KPARAM_INFO
	.align		4
.L_65:
        /*0078*/ 	.byte	0x04, 0x17
        /*007a*/ 	.short	(.L_67 - .L_66)
.L_66:
        /*007c*/ 	.word	0x00000000
        /*0080*/ 	.short	0x0008
        /*0082*/ 	.short	0x003c
        /*0084*/ 	.byte	0x00, 0xf0, 0x11, 0x00


	//----- nvinfo : EIATTR_KPARAM_INFO
	.align		4
.L_67:
        /*0088*/ 	.byte	0x04, 0x17
        /*008a*/ 	.short	(.L_69 - .L_68)
.L_68:
        /*008c*/ 	.word	0x00000000
        /*0090*/ 	.short	0x0007
        /*0092*/ 	.short	0x0038
        /*0094*/ 	.byte	0x00, 0xf0, 0x11, 0x00


	//----- nvinfo : EIATTR_KPARAM_INFO
	.align		4
.L_69:
        /*0098*/ 	.byte	0x04, 0x17
        /*009a*/ 	.short	(.L_71 - .L_70)
.L_70:
        /*009c*/ 	.word	0x00000000
        /*00a0*/ 	.short	0x0006
        /*00a2*/ 	.short	0x0030
        /*00a4*/ 	.byte	0x00, 0xf5, 0x21, 0x00


	//----- nvinfo : EIATTR_KPARAM_INFO
	.align		4
.L_71:
        /*00a8*/ 	.byte	0x04, 0x17
        /*00aa*/ 	.short	(.L_73 - .L_72)
.L_72:
        /*00ac*/ 	.word	0x00000000
        /*00b0*/ 	.short	0x0005
        /*00b2*/ 	.short	0x0028
        /*00b4*/ 	.byte	0x00, 0xf5, 0x21, 0x00


	//----- nvinfo : EIATTR_KPARAM_INFO
	.align		4
.L_73:
        /*00b8*/ 	.byte	0x04, 0x17
        /*00ba*/ 	.short	(.L_75 - .L_74)
.L_74:
        /*00bc*/ 	.word	0x00000000
        /*00c0*/ 	.short	0x0004
        /*00c2*/ 	.short	0x0020
        /*00c4*/ 	.byte	0x00, 0xf5, 0x21, 0x00


	//----- nvinfo : EIATTR_KPARAM_INFO
	.align		4
.L_75:
        /*00c8*/ 	.byte	0x04, 0x17
        /*00ca*/ 	.short	(.L_77 - .L_76)
.L_76:
        /*00cc*/ 	.word	0x00000000
        /*00d0*/ 	.short	0x0003
        /*00d2*/ 	.short	0x0018
        /*00d4*/ 	.byte	0x00, 0xf5, 0x21, 0x00


	//----- nvinfo : EIATTR_KPARAM_INFO
	.align		4
.L_77:
        /*00d8*/ 	.byte	0x04, 0x17
        /*00da*/ 	.short	(.L_79 - .L_78)
.L_78:
        /*00dc*/ 	.word	0x00000000
        /*00e0*/ 	.short	0x0002
        /*00e2*/ 	.short	0x0010
        /*00e4*/ 	.byte	0x00, 0xf5, 0x21, 0x00


	//----- nvinfo : EIATTR_KPARAM_INFO
	.align		4
.L_79:
        /*00e8*/ 	.byte	0x04, 0x17
        /*00ea*/ 	.short	(.L_81 - .L_80)
.L_80:
        /*00ec*/ 	.word	0x00000000
        /*00f0*/ 	.short	0x0001
        /*00f2*/ 	.short	0x0008
        /*00f4*/ 	.byte	0x00, 0xf5, 0x21, 0x00


	//----- nvinfo : EIATTR_KPARAM_INFO
	.align		4
.L_81:
        /*00f8*/ 	.byte	0x04, 0x17
        /*00fa*/ 	.short	(.L_83 - .L_82)
.L_82:
        /*00fc*/ 	.word	0x00000000
        /*0100*/ 	.short	0x0000
        /*0102*/ 	.short	0x0000
        /*0104*/ 	.byte	0x00, 0xf5, 0x21, 0x00


	//----- nvinfo : EIATTR_SPARSE_MMA_MASK
	.align		4
.L_83:
        /*0108*/ 	.byte	0x03, 0x50
        /*010a*/ 	.short	0x0000


	//----- nvinfo : EIATTR_MAXREG_COUNT
	.align		4
        /*010c*/ 	.byte	0x03, 0x1b
        /*010e*/ 	.short	0x00ff


	//----- nvinfo : EIATTR_MERCURY_ISA_VERSION
	.align		4
        /*0110*/ 	.byte	0x03, 0x5f
        /*0112*/ 	.short	0x0101


	//----- nvinfo : EIATTR_VRC_CTA_INIT_COUNT
	.align		4
        /*0114*/ 	.byte	0x02, 0x4a
	.zero		1
	.zero		1


	//----- nvinfo : EIATTR_EXIT_INSTR_OFFSETS
	.align		4
        /*0118*/ 	.byte	0x04, 0x1c
        /*011a*/ 	.short	(.L_85 - .L_84)


	//   ....[0]....
.L_84:
        /*011c*/ 	.word	0x000000a0


	//   ....[1]....
        /*0120*/ 	.word	0x000005d0


	//   ....[2]....
        /*0124*/ 	.word	0x00000ac0


	//   ....[3]....
        /*0128*/ 	.word	0x00003ed0


	//----- nvinfo : EIATTR_CRS_STACK_SIZE
	.align		4
.L_85:
        /*012c*/ 	.byte	0x04, 0x1e
        /*012e*/ 	.short	(.L_87 - .L_86)
.L_86:
        /*0130*/ 	.word	0x00000000


	//----- nvinfo : EIATTR_CBANK_PARAM_SIZE
	.align		4
.L_87:
        /*0134*/ 	.byte	0x03, 0x19
        /*0136*/ 	.short	0x005c


	//----- nvinfo : EIATTR_PARAM_CBANK
	.align		4
        /*0138*/ 	.byte	0x04, 0x0a
        /*013a*/ 	.short	(.L_89 - .L_88)
	.align		4
.L_88:
        /*013c*/ 	.word	index@(.nv.constant0._Z27fused_deconv_bn_relu_kernelPKfS0_S0_S0_S0_S0_Pfiiiiiiiii)
        /*0140*/ 	.short	0x0380
        /*0142*/ 	.short	0x005c


	//----- nvinfo : EIATTR_SW_WAR
	.align		4
.L_89:
        /*0144*/ 	.byte	0x04, 0x36
        /*0146*/ 	.short	(.L_91 - .L_90)
.L_90:
        /*0148*/ 	.word	0x00000008
.L_91:


//--------------------- .nv.callgraph             --------------------------
	.section	.nv.callgraph,"",@"SHT_CUDA_CALLGRAPH"
	.align	4
	.sectionentsize	8
	.align		4
        /*0000*/ 	.word	0x00000000
	.align		4
        /*0004*/ 	.word	0xffffffff
	.align		4
        /*0008*/ 	.word	0x00000000
	.align		4
        /*000c*/ 	.word	0xfffffffe
	.align		4
        /*0010*/ 	.word	0x00000000
	.align		4
        /*0014*/ 	.word	0xfffffffd
	.align		4
        /*0018*/ 	.word	0x00000000
	.align		4
        /*001c*/ 	.word	0xfffffffc


//--------------------- .text._Z24fused_deconv_tanh_kernelPKfS0_Pfiiiiiiiii --------------------------
	.section	.text._Z24fused_deconv_tanh_kernelPKfS0_Pfiiiiiiiii,"ax",@progbits
	.align	128
        .global         _Z24fused_deconv_tanh_kernelPKfS0_Pfiiiiiiiii
        .type           _Z24fused_deconv_tanh_kernelPKfS0_Pfiiiiiiiii,@function
        .size           _Z24fused_deconv_tanh_kernelPKfS0_Pfiiiiiiiii,(.L_x_105 - _Z24fused_deconv_tanh_kernelPKfS0_Pfiiiiiiiii)
        .other          _Z24fused_deconv_tanh_kernelPKfS0_Pfiiiiiiiii,@"STO_CUDA_ENTRY STV_DEFAULT"
_Z24fused_deconv_tanh_kernelPKfS0_Pfiiiiiiiii:
.text._Z24fused_deconv_tanh_kernelPKfS0_Pfiiiiiiiii:
[----:B------:R-:W-:Y:S01]  /*0000*/  LDC R1, c[0x0][0x37c] ;  /* 0x0000df00ff017b82 */ /* 0x000fe20000000800 */
[----:B------:R-:W0:Y:S07]  /*0010*/  S2R R0, SR_TID.X ;  /* 0x0000000000007919 */ /* 0x000e2e0000002100 */
[----:B------:R-:W0:Y:S01]  /*0020*/  S2UR UR7, SR_CTAID.X ;  /* 0x00000000000779c3 */ /* 0x000e220000002500 */
[----:B------:R-:W1:Y:S01]  /*0030*/  LDCU UR6, c[0x0][0x3a4] ;  /* 0x00007480ff0677ac */ /* 0x000e620008000800 */
[----:B------:R-:W1:Y:S06]  /*0040*/  LDCU.64 UR4, c[0x0][0x3a8] ;  /* 0x00007500ff0477ac */ /* 0x000e6c0008000a00 */
[----:B------:R-:W0:Y:S01]  /*0050*/  LDC R3, c[0x0][0x360] ;  /* 0x0000d800ff037b82 */ /* 0x000e220000000800 */
[----:B-1----:R-:W-:-:S04]  /*0060*/  UIMAD UR4, UR4, UR6, URZ ;  /* 0x00000006040472a4 */ /* 0x002fc8000f8e02ff */
[----:B------:R-:W-:Y:S01]  /*0070*/  UIMAD UR4, UR4, UR5, URZ ;  /* 0x00000005040472a4 */ /* 0x000fe2000f8e02ff */
[----:B0-----:R-:W-:-:S05]  /*0080*/  IMAD R0, R3, UR7, R0 ;  /* 0x0000000703007c24 */ /* 0x001fca000f8e0200 */
[----:B------:R-:W-:-:S13]  /*0090*/  ISETP.GE.AND P0, PT, R0, UR4, PT ;  /* 0x0000000400007c0c */ /* 0x000fda000bf06270 */
[----:B------:R-:W-:Y:S05]  /*00a0*/  @P0 EXIT ;  /* 0x000000000000094d */ /* 0x000fea0003800000 */
[----:B------:R-:W0:Y:S01]  /*00b0*/  LDCU UR6, c[0x0][0x398] ;  /* 0x00007300ff0677ac */ /* 0x000e220008000800 */
[----:B------:R-:W1:Y:S01]  /*00c0*/  LDCU UR5, c[0x0][0x370] ;  /* 0x00006e00ff0577ac */ /* 0x000e620008000800 */
[----:B------:R-:W2:Y:S01]  /*00d0*/  LDCU.64 UR10, c[0x0][0x358] ;  /* 0x00006b00ff0a77ac */ /* 0x000ea20008000a00 */
[----:B0-----:R-:W-:Y:S01]  /*00e0*/  UISETP.GT.AND UP0, UPT, UR6, URZ, UPT ;  /* 0x000000ff0600728c */ /* 0x001fe2000bf04270 */
[----:B-1----:R-:W-:-:S08]  /*00f0*/  IMAD R3, R3, UR5, RZ ;  /* 0x0000000503037c24 */ /* 0x002fd0000f8e02ff */
[----:B--2---:R-:W-:Y:S05]  /*0100*/  BRA.U UP0, `(.L_x_0) ;  /* 0x00000001001c7547 */ /* 0x004fea000b800000 */
[----:B------:R-:W0:Y:S02]  /*0110*/  LDC.64 R6, c[0x0][0x390] ;  /* 0x0000e400ff067b82 */ /* 0x000e240000000a00 */
.L_x_1:
[----:B0-----:R-:W-:-:S04]  /*0120*/  IMAD.WIDE R4, R0, 0x4, R6 ;  /* 0x0000000400047825 */ /* 0x001fc800078e0206 */
[----:B------:R-:W-:Y:S01]  /*0130*/  IMAD.IADD R0, R3, 0x1, R0 ;  /* 0x0000000103007824 */ /* 0x000fe200078e0200 */
[----:B------:R1:W-:Y:S04]  /*0140*/  STG.E desc[UR10][R4.64], RZ ;  /* 0x000000ff04007986 */ /* 0x0003e8000c10190a */
[----:B------:R-:W-:-:S13]  /*0150*/  ISETP.GE.AND P0, PT, R0, UR4, PT ;  /* 0x0000000400007c0c */ /* 0x000fda000bf06270 */
[----:B-1----:R-:W-:Y:S05]  /*0160*/  @!P0 BRA `(.L_x_1) ;  /* 0xfffffffc00ec8947 */ /* 0x002fea000383ffff */
[----:B------:R-:W-:Y:S05]  /*0170*/  EXIT ;  /* 0x000000000000794d */ /* 0x000fea0003800000 */
.L_x_0:
[----:B------:R-:W0:Y:S02]  /*0180*/  LDCU UR6, c[0x0][0x3b0] ;  /* 0x00007600ff0677ac */ /* 0x000e240008000800 */
[----:B0-----:R-:W-:-:S09]  /*0190*/  UISETP.GT.AND UP0, UPT, UR6, URZ, UPT ;  /* 0x000000ff0600728c */ /* 0x001fd2000bf04270 */
[----:B------:R-:W-:Y:S05]  /*01a0*/  BRA.U UP0, `(.L_x_2) ;  /* 0x00000001001c7547 */ /* 0x000fea000b800000 */
[----:B------:R-:W0:Y:S02]  /*01b0*/  LDC.64 R4, c[0x0][0x390] ;  /* 0x0000e400ff047b82 */ /* 0x000e240000000a00 */
.L_x_3:
[----:B0-----:R-:W-:-:S04]  /*01c0*/  IMAD.WIDE R6, R0, 0x4, R4 ;  /* 0x0000000400067825 */ /* 0x001fc800078e0204 */
[----:B------:R-:W-:Y:S01]  /*01d0*/  IMAD.IADD R0, R3, 0x1, R0 ;  /* 0x0000000103007824 */ /* 0x000fe200078e0200 */
[----:B------:R1:W-:Y:S04]  /*01e0*/  STG.E desc[UR10][R6.64], RZ ;  /* 0x000000ff06007986 */ /* 0x0003e8000c10190a */
[----:B------:R-:W-:-:S13]  /*01f0*/  ISETP.GE.AND P0, PT, R0, UR4, PT ;  /* 0x0000000400007c0c */ /* 0x000fda000bf06270 */
[----:B-1----:R-:W-:Y:S05]  /*0200*/  @!P0 BRA `(.L_x_3) ;  /* 0xfffffffc00ec8947 */ /* 0x002fea000383ffff */
[----:B------:R-:W-:Y:S05]  /*0210*/  EXIT ;  /* 0x000000000000794d */ /* 0x000fea0003800000 */
.L_x_2:
[----:B------:R-:W0:Y:S01]  /*0220*/  LDCU.64 UR8, c[0x0][0x388] ;  /* 0x00007100ff0877ac */ /* 0x000e220008000a00 */
[----:B------:R-:W-:Y:S02]  /*0230*/  ULOP3.LUT UR4, UR6, 0x3, URZ, 0xc0, !UPT ;  /* 0x0000000306047892 */ /* 0x000fe4000f8ec0ff */
[----:B0-----:R-:W-:-:S04]  /*0240*/  UIADD3 UR5, UP0, UPT, UR8, 0x8, URZ ;  /* 0x0000000808057890 */ /* 0x001fc8000ff1e0ff */
[----:B------:R-:W-:-:S12]  /*0250*/  UIADD3.X UR6, UPT, UPT, URZ, UR9, URZ, UP0, !UPT ;  /* 0x00000009ff067290 */ /* 0x000fd800087fe4ff */
.L_x_36:
[----:B0-----:R-:W0:Y:S01]  /*0260*/  LDC R7, c[0x0][0x3ac] ;  /* 0x0000eb00ff077b82 */ /* 0x001e220000000800 */
[----:B------:R-:W1:Y:S07]  /*0270*/  LDCU UR7, c[0x0][0x3b8] ;  /* 0x00007700ff0777ac */ /* 0x000e6e0008000800 */
[----:B------:R-:W2:Y:S08]  /*0280*/  LDC R6, c[0x0][0x3a8] ;  /* 0x0000ea00ff067b82 */ /* 0x000eb00000000800 */
[----:B------:R-:W3:Y:S01]  /*0290*/  LDC.64 R8, c[0x0][0x3a8] ;  /* 0x0000ea00ff087b82 */ /* 0x000ee20000000a00 */
[----:B0-----:R-:W-:-:S04]  /*02a0*/  IABS R11, R7 ;  /* 0x00000007000b7213 */ /* 0x001fc80000000000 */
[----:B------:R-:W0:Y:S01]  /*02b0*/  I2F.RP R2, R11 ;  /* 0x0000000b00027306 */ /* 0x000e220000209400 */
[----:B---3--:R-:W-:-:S07]  /*02c0*/  IMAD R9, R8, R9, RZ ;  /* 0x0000000908097224 */ /* 0x008fce00078e02ff */
[----:B0-----:R-:W0:Y:S01]  /*02d0*/  MUFU.RCP R2, R2 ;  /* 0x0000000200027308 */ /* 0x001e220000001000 */
[----:B------:R-:W-:-:S07]  /*02e0*/  IABS R8, R9 ;  /* 0x0000000900087213 */ /* 0x000fce0000000000 */
[----:B------:R-:W3:Y:S01]  /*02f0*/  I2F.RP R14, R8 ;  /* 0x00000008000e7306 */ /* 0x000ee20000209400 */
[----:B0-----:R-:W-:Y:S01]  /*0300*/  VIADD R4, R2, 0xffffffe ;  /* 0x0ffffffe02047836 */ /* 0x001fe20000000000 */
[----:B--2---:R-:W-:-:S06]  /*0310*/  IABS R2, R6 ;  /* 0x0000000600027213 */ /* 0x004fcc0000000000 */
[----:B------:R0:W2:Y:S08]  /*0320*/  F2I.FTZ.U32.TRUNC.NTZ R5, R4 ;  /* 0x0000000400057305 */ /* 0x0000b0000021f000 */
[----:B---3--:R-:W-:Y:S01]  /*0330*/  MUFU.RCP R14, R14 ;  /* 0x0000000e000e7308 */ /* 0x008fe20000001000 */
[----:B0-----:R-:W-:Y:S02]  /*0340*/  HFMA2 R4, -RZ, RZ, 0, 0 ;  /* 0x00000000ff047431 */ /* 0x001fe400000001ff */
[----:B--2---:R-:W-:-:S04]  /*0350*/  IMAD.MOV R10, RZ, RZ, -R5 ;  /* 0x000000ffff0a7224 */ /* 0x004fc800078e0a05 */
[----:B------:R-:W-:Y:S01]  /*0360*/  IMAD R13, R10, R11, RZ ;  /* 0x0000000b0a0d7224 */ /* 0x000fe200078e02ff */
[----:B------:R-:W-:-:S03]  /*0370*/  IABS R10, R0 ;  /* 0x00000000000a7213 */ /* 0x000fc60000000000 */
[----:B------:R-:W-:Y:S02]  /*0380*/  IMAD.HI.U32 R5, R5, R13, R4 ;  /* 0x0000000d05057227 */ /* 0x000fe400078e0004 */
[----:B------:R-:W0:Y:S04]  /*0390*/  I2F.RP R13, R2 ;  /* 0x00000002000d7306 */ /* 0x000e280000209400 */
[----:B------:R-:W-:-:S04]  /*03a0*/  IMAD.HI.U32 R4, R5, R10, RZ ;  /* 0x0000000a05047227 */ /* 0x000fc800078e00ff */
[----:B------:R-:W-:-:S04]  /*03b0*/  IMAD.MOV R12, RZ, RZ, -R4 ;  /* 0x000000ffff0c7224 */ /* 0x000fc800078e0a04 */
[C---:B------:R-:W-:Y:S01]  /*03c0*/  IMAD R12, R11.reuse, R12, R10 ;  /* 0x0000000c0b0c7224 */ /* 0x040fe200078e020a */
[----:B0-----:R-:W0:Y:S04]  /*03d0*/  MUFU.RCP R13, R13 ;  /* 0x0000000d000d7308 */ /* 0x001e280000001000 */
[----:B------:R-:W-:-:S13]  /*03e0*/  ISETP.GT.U32.AND P1, PT, R11, R12, PT ;  /* 0x0000000c0b00720c */ /* 0x000fda0003f24070 */
[----:B------:R-:W-:Y:S01]  /*03f0*/  @!P1 IMAD.IADD R12, R12, 0x1, -R11 ;  /* 0x000000010c0c9824 */ /* 0x000fe200078e0a0b */
[----:B------:R-:W-:Y:S01]  /*0400*/  @!P1 IADD3 R4, PT, PT, R4, 0x1, RZ ;  /* 0x0000000104049810 */ /* 0x000fe20007ffe0ff */
[----:B0-----:R-:W-:Y:S01]  /*0410*/  VIADD R5, R13, 0xffffffe ;  /* 0x0ffffffe0d057836 */ /* 0x001fe20000000000 */
[----:B------:R-:W-:Y:S02]  /*0420*/  ISETP.NE.AND P1, PT, R7, RZ, PT ;  /* 0x000000ff0700720c */ /* 0x000fe40003f25270 */
[----:B------:R-:W-:Y:S01]  /*0430*/  ISETP.GE.U32.AND P0, PT, R12, R11, PT ;  /* 0x0000000b0c00720c */ /* 0x000fe20003f06070 */
[----:B------:R-:W-:Y:S01]  /*0440*/  VIADD R12, R14, 0xffffffe ;  /* 0x0ffffffe0e0c7836 */ /* 0x000fe20000000000 */
[----:B------:R-:W-:Y:S01]  /*0450*/  LOP3.LUT R11, R0, R7, RZ, 0x3c, !PT ;  /* 0x00000007000b7212 */ /* 0x000fe200078e3cff */
[----:B------:R-:W0:Y:S01]  /*0460*/  F2I.FTZ.U32.TRUNC.NTZ R5, R5 ;  /* 0x0000000500057305 */ /* 0x000e22000021f000 */
[----:B------:R-:W-:Y:S02]  /*0470*/  IABS R14, R9 ;  /* 0x00000009000e7213 */ /* 0x000fe40000000000 */
[----:B------:R-:W-:-:S05]  /*0480*/  ISETP.GE.AND P2, PT, R11, RZ, PT ;  /* 0x000000ff0b00720c */ /* 0x000fca0003f46270 */
[----:B------:R2:W3:Y:S02]  /*0490*/  F2I.FTZ.U32.TRUNC.NTZ R13, R12 ;  /* 0x0000000c000d7305 */ /* 0x0004e4000021f000 */
[----:B------:R-:W-:-:S04]  /*04a0*/  @P0 VIADD R4, R4, 0x1 ;  /* 0x0000000104040836 */ /* 0x000fc80000000000 */
[----:B------:R-:W-:Y:S02]  /*04b0*/  IMAD.MOV.U32 R11, RZ, RZ, R4 ;  /* 0x000000ffff0b7224 */ /* 0x000fe400078e0004 */
[----:B0-----:R-:W-:Y:S02]  /*04c0*/  IMAD.MOV R15, RZ, RZ, -R5 ;  /* 0x000000ffff0f7224 */ /* 0x001fe400078e0a05 */
[----:B------:R-:W-:Y:S01]  /*04d0*/  @!P2 IMAD.MOV R11, RZ, RZ, -R11 ;  /* 0x000000ffff0ba224 */ /* 0x000fe200078e0a0b */
[----:B------:R-:W-:Y:S01]  /*04e0*/  @!P1 LOP3.LUT R11, RZ, R7, RZ, 0x33, !PT ;  /* 0x00000007ff0b9212 */ /* 0x000fe200078e33ff */
[----:B------:R-:W-:Y:S01]  /*04f0*/  IMAD R15, R15, R2, RZ ;  /* 0x000000020f0f7224 */ /* 0x000fe200078e02ff */
[----:B------:R-:W-:Y:S01]  /*0500*/  ISETP.NE.AND P2, PT, R6, RZ, PT ;  /* 0x000000ff0600720c */ /* 0x000fe20003f45270 */
[----:B------:R-:W-:Y:S01]  /*0510*/  IMAD.MOV.U32 R4, RZ, RZ, RZ ;  /* 0x000000ffff047224 */ /* 0x000fe200078e00ff */
[----:B--2---:R-:W-:Y:S02]  /*0520*/  IABS R12, R11 ;  /* 0x0000000b000c7213 */ /* 0x004fe40000000000 */
[----:B---3--:R-:W-:Y:S01]  /*0530*/  IADD3 R17, PT, PT, RZ, -R13, RZ ;  /* 0x8000000dff117210 */ /* 0x008fe20007ffe0ff */
[----:B------:R-:W-:Y:S01]  /*0540*/  IMAD.HI.U32 R4, R5, R15, R4 ;  /* 0x0000000f05047227 */ /* 0x000fe200078e0004 */
[----:B------:R-:W-:-:S03]  /*0550*/  ISETP.GE.AND P5, PT, R11, RZ, PT ;  /* 0x000000ff0b00720c */ /* 0x000fc60003fa6270 */
[----:B------:R-:W-:Y:S02]  /*0560*/  IMAD.MOV.U32 R15, RZ, RZ, R12 ;  /* 0x000000ffff0f7224 */ /* 0x000fe400078e000c */
[----:B------:R-:W-:Y:S02]  /*0570*/  IMAD R5, R17, R8, RZ ;  /* 0x0000000811057224 */ /* 0x000fe400078e02ff */
[----:B------:R-:W-:Y:S02]  /*0580*/  IMAD.MOV.U32 R12, RZ, RZ, RZ ;  /* 0x000000ffff0c7224 */ /* 0x000fe400078e00ff */
[----:B------:R-:W-:-:S04]  /*0590*/  IMAD.HI.U32 R4, R4, R15, RZ ;  /* 0x0000000f04047227 */ /* 0x000fc800078e00ff */
[----:B------:R-:W-:Y:S01]  /*05a0*/  IMAD.HI.U32 R13, R13, R5, R12 ;  /* 0x000000050d0d7227 */ /* 0x000fe200078e000c */
[----:B------:R-:W-:-:S03]  /*05b0*/  IADD3 R4, PT, PT, -R4, RZ, RZ ;  /* 0x000000ff04047210 */ /* 0x000fc60007ffe1ff */
[----:B------:R-:W-:Y:S02]  /*05c0*/  IMAD.MOV R5, RZ, RZ, -R14 ;  /* 0x000000ffff057224 */ /* 0x000fe400078e0a0e */
[----:B------:R-:W-:-:S04]  /*05d0*/  IMAD.HI.U32 R13, R13, R10, RZ ;  /* 0x0000000a0d0d7227 */ /* 0x000fc800078e00ff */
[----:B------:R-:W-:Y:S01]  /*05e0*/  IMAD R15, R2, R4, R15 ;  /* 0x00000004020f7224 */ /* 0x000fe200078e020f */
[----:B------:R-:W-:Y:S01]  /*05f0*/  LOP3.LUT R4, R0, R9, RZ, 0x3c, !PT ;  /* 0x0000000900047212 */ /* 0x000fe200078e3cff */
[----:B------:R-:W-:Y:S02]  /*0600*/  IMAD R5, R13, R5, R10 ;  /* 0x000000050d057224 */ /* 0x000fe400078e020a */
[----:B------:R-:W-:Y:S01]  /*0610*/  IMAD.MOV R11, RZ, RZ, -R11 ;  /* 0x000000ffff0b7224 */ /* 0x000fe200078e0a0b */
[----:B------:R-:W-:Y:S02]  /*0620*/  ISETP.GT.U32.AND P0, PT, R2, R15, PT ;  /* 0x0000000f0200720c */ /* 0x000fe40003f04070 */
[----:B------:R-:W-:Y:S01]  /*0630*/  ISETP.GT.U32.AND P1, PT, R8, R5, PT ;  /* 0x000000050800720c */ /* 0x000fe20003f24070 */
[----:B------:R-:W-:Y:S01]  /*0640*/  IMAD R7, R7, R11, R0 ;  /* 0x0000000b07077224 */ /* 0x000fe200078e0200 */
[----:B------:R-:W-:-:S09]  /*0650*/  ISETP.GE.AND P3, PT, R4, RZ, PT ;  /* 0x000000ff0400720c */ /* 0x000fd20003f66270 */
[----:B------:R-:W-:Y:S02]  /*0660*/  @!P0 IMAD.IADD R15, R15, 0x1, -R2 ;  /* 0x000000010f0f8824 */ /* 0x000fe400078e0a02 */
[----:B------:R-:W-:Y:S02]  /*0670*/  @!P1 IMAD.IADD R5, R5, 0x1, -R8 ;  /* 0x0000000105059824 */ /* 0x000fe400078e0a08 */
[----:B------:R-:W-:Y:S01]  /*0680*/  @!P1 VIADD R13, R13, 0x1 ;  /* 0x000000010d0d9836 */ /* 0x000fe20000000000 */
[----:B------:R-:W-:Y:S02]  /*0690*/  ISETP.GT.U32.AND P4, PT, R2, R15, PT ;  /* 0x0000000f0200720c */ /* 0x000fe40003f84070 */
[----:B------:R-:W-:Y:S02]  /*06a0*/  ISETP.GE.U32.AND P0, PT, R5, R8, PT ;  /* 0x000000080500720c */ /* 0x000fe40003f06070 */
[----:B------:R-:W-:Y:S02]  /*06b0*/  CS2R R4, SRZ ;  /* 0x0000000000047805 */ /* 0x000fe4000001ff00 */
[----:B------:R-:W-:-:S07]  /*06c0*/  ISETP.NE.AND P1, PT, R9, RZ, PT ;  /* 0x000000ff0900720c */ /* 0x000fce0003f25270 */
[----:B------:R-:W-:Y:S02]  /*06d0*/  @!P4 IADD3 R15, PT, PT, R15, -R2, RZ ;  /* 0x800000020f0fc210 */ /* 0x000fe40007ffe0ff */
[----:B------:R-:W-:-:S03]  /*06e0*/  @P0 VIADD R13, R13, 0x1 ;  /* 0x000000010d0d0836 */ /* 0x000fc60000000000 */
[----:B------:R-:W-:Y:S01]  /*06f0*/  @!P5 IMAD.MOV R15, RZ, RZ, -R15 ;  /* 0x000000ffff0fd224 */ /* 0x000fe200078e0a0f */
[----:B------:R-:W-:Y:S01]  /*0700*/  @!P2 LOP3.LUT R15, RZ, R6, RZ, 0x33, !PT ;  /* 0x00000006ff0fa212 */ /* 0x000fe200078e33ff */
[----:B------:R-:W-:Y:S01]  /*0710*/  IMAD.MOV.U32 R2, RZ, RZ, R13 ;  /* 0x000000ffff027224 */ /* 0x000fe200078e000d */
[----:B-1----:R-:W-:-:S03]  /*0720*/  IADD3 R6, PT, PT, R7, UR7, RZ ;  /* 0x0000000707067c10 */ /* 0x002fc6000fffe0ff */
[----:B------:R-:W-:Y:S01]  /*0730*/  @!P3 IMAD.MOV R2, RZ, RZ, -R2 ;  /* 0x000000ffff02b224 */ /* 0x000fe200078e0a02 */
[----:B------:R-:W-:Y:S01]  /*0740*/  @!P1 LOP3.LUT R2, RZ, R9, RZ, 0x33, !PT ;  /* 0x00000009ff029212 */ /* 0x000fe200078e33ff */
[----:B------:R-:W-:-:S07]  /*0750*/  VIADD R7, R15, UR7 ;  /* 0x000000070f077c36 */ /* 0x000fce0008000000 */
.L_x_35:
[----:B------:R-:W0:Y:S01]  /*0760*/  LDCU UR7, c[0x0][0x398] ;  /* 0x00007300ff0777ac */ /* 0x000e220008000800 */
[----:B------:R-:W-:Y:S02]  /*0770*/  IMAD.MOV.U32 R9, RZ, RZ, R5 ;  /* 0x000000ffff097224 */ /* 0x000fe400078e0005 */
[----:B------:R-:W-:Y:S02]  /*0780*/  VIADD R5, R5, 0x1 ;  /* 0x0000000105057836 */ /* 0x000fe40000000000 */
[----:B------:R-:W-:-:S03]  /*0790*/  IMAD.MOV.U32 R8, RZ, RZ, RZ ;  /* 0x000000ffff087224 */ /* 0x000fc600078e00ff */
[----:B0-----:R-:W-:-:S13]  /*07a0*/  ISETP.NE.AND P1, PT, R5, UR7, PT ;  /* 0x0000000705007c0c */ /* 0x001fda000bf25270 */
.L_x_34:
[----:B------:R-:W0:Y:S01]  /*07b0*/  LDCU UR7, c[0x0][0x3b0] ;  /* 0x00007600ff0777ac */ /* 0x000e220008000800 */
[----:B------:R-:W-:Y:S01]  /*07c0*/  IADD3 R10, PT, PT, R7, -R8, RZ ;  /* 0x80000008070a7210 */ /* 0x000fe20007ffe0ff */
[----:B------:R-:W-:Y:S01]  /*07d0*/  IMAD.MOV.U32 R17, RZ, RZ, RZ ;  /* 0x000000ffff117224 */ /* 0x000fe200078e00ff */
[----:B------:R-:W1:Y:S01]  /*07e0*/  LDCU UR8, c[0x0][0x3a4] ;  /* 0x00007480ff0877ac */ /* 0x000e620008000800 */
[----:B0-----:R-:W-:Y:S01]  /*07f0*/  UISETP.GE.U32.AND UP0, UPT, UR7, 0x4, UPT ;  /* 0x000000040700788c */ /* 0x001fe2000bf06070 */
[----:B-1----:R-:W-:-:S04]  /*0800*/  IMAD R11, R9, UR8, R2 ;  /* 0x00000008090b7c24 */ /* 0x002fc8000f8e0202 */
[----:B------:R-:W-:Y:S02]  /*0810*/  IMAD R11, R11, UR7, R8 ;  /* 0x000000070b0b7c24 */ /* 0x000fe4000f8e0208 */
[----:B------:R-:W-:Y:S02]  /*0820*/  VIADD R8, R8, 0x1 ;  /* 0x0000000108087836 */ /* 0x000fe40000000000 */
[----:B------:R-:W-:-:S03]  /*0830*/  IMAD R11, R11, UR7, RZ ;  /* 0x000000070b0b7c24 */ /* 0x000fc6000f8e02ff */
[----:B------:R-:W-:Y:S01]  /*0840*/  ISETP.NE.AND P2, PT, R8, UR7, PT ;  /* 0x0000000708007c0c */ /* 0x000fe2000bf45270 */
[----:B------:R-:W-:-:S12]  /*0850*/  BRA.U !UP0, `(.L_x_4) ;  /* 0x0000001508f47547 */ /* 0x000fd8000b800000 */
[----:B------:R-:W0:Y:S01]  /*0860*/  LDCU UR7, c[0x0][0x3b0] ;  /* 0x00007600ff0777ac */ /* 0x000e220008000800 */
[----:B------:R-:W-:Y:S01]  /*0870*/  ISETP.GE.AND P3, PT, R10, RZ, PT ;  /* 0x000000ff0a00720c */ /* 0x000fe20003f66270 */
[----:B------:R-:W-:Y:S02]  /*0880*/  VIADD R12, R6, 0xfffffffd ;  /* 0xfffffffd060c7836 */ /* 0x000fe40000000000 */
[----:B------:R-:W-:Y:S01]  /*0890*/  IMAD.MOV.U32 R13, RZ, RZ, R11 ;  /* 0x000000ffff0d7224 */ /* 0x000fe200078e000b */
[----:B0-----:R-:W-:-:S04]  /*08a0*/  ULOP3.LUT UR7, UR7, 0x7ffffffc, URZ, 0xc0, !UPT ;  /* 0x7ffffffc07077892 */ /* 0x001fc8000f8ec0ff */
[----:B------:R-:W-:-:S06]  /*08b0*/  UIADD3 UR7, UPT, UPT, -UR7, URZ, URZ ;  /* 0x000000ff07077290 */ /* 0x000fcc000fffe1ff */
[----:B------:R-:W-:-:S07]  /*08c0*/  MOV R18, UR7 ;  /* 0x0000000700127c02 */ /* 0x000fce0008000f00 */
.L_x_21:
[----:B------:R-:W-:Y:S01]  /*08d0*/  VIADD R18, R18, 0x4 ;  /* 0x0000000412127836 */ /* 0x000fe20000000000 */
[----:B------:R-:W-:Y:S01]  /*08e0*/  BSSY.RECONVERGENT B0, `(.L_x_5) ;  /* 0x000001e000007945 */ /* 0x000fe20003800200 */
[----:B------:R-:W-:Y:S01]  /*08f0*/  VIADD R20, R12, 0x3 ;  /* 0x000000030c147836 */ /* 0x000fe20000000000 */
[----:B------:R-:W-:Y:S01]  /*0900*/  PLOP3.LUT P0, PT, PT, PT, PT, 0x8, 0x80 ;  /* 0x000000000080781c */ /* 0x000fe20003f0e170 */
[----:B------:R-:W-:Y:S01]  /*0910*/  IMAD.U32 R16, RZ, RZ, UR5 ;  /* 0x00000005ff107e24 */ /* 0x000fe2000f8e00ff */
[----:B------:R-:W-:Y:S01]  /*0920*/  ISETP.NE.AND P4, PT, R18, RZ, PT ;  /* 0x000000ff1200720c */ /* 0x000fe20003f85270 */
[----:B------:R-:W-:Y:S01]  /*0930*/  IMAD.U32 R17, RZ, RZ, UR6 ;  /* 0x00000006ff117e24 */ /* 0x000fe2000f8e00ff */
[----:B------:R-:W-:Y:S11]  /*0940*/  @!P3 BRA `(.L_x_6) ;  /* 0x00000000005cb947 */ /* 0x000ff60003800000 */
[----:B------:R-:W0:Y:S01]  /*0950*/  LDC R24, c[0x0][0x3b4] ;  /* 0x0000ed00ff187b82 */ /* 0x000e220000000800 */
[----:B------:R-:W-:Y:S02]  /*0960*/  ISETP.GE.AND P6, PT, R10, RZ, PT ;  /* 0x000000ff0a00720c */ /* 0x000fe40003fc6270 */
[----:B0-----:R-:W-:-:S04]  /*0970*/  IABS R19, R24 ;  /* 0x0000001800137213 */ /* 0x001fc80000000000 */
[----:B------:R-:W0:Y:S08]  /*0980*/  I2F.RP R21, R19 ;  /* 0x0000001300157306 */ /* 0x000e300000209400 */
[----:B0-----:R-:W0:Y:S02]  /*0990*/  MUFU.RCP R21, R21 ;  /* 0x0000001500157308 */ /* 0x001e240000001000 */
[----:B0-----:R-:W-:-:S06]  /*09a0*/  IADD3 R14, PT, PT, R21, 0xffffffe, RZ ;  /* 0x0ffffffe150e7810 */ /* 0x001fcc0007ffe0ff */
[----:B------:R0:W1:Y:S02]  /*09b0*/  F2I.FTZ.U32.TRUNC.NTZ R15, R14 ;  /* 0x0000000e000f7305 */ /* 0x000064000021f000 */
[----:B0-----:R-:W-:Y:S02]  /*09c0*/  IMAD.MOV.U32 R14, RZ, RZ, RZ ;  /* 0x000000ffff0e7224 */ /* 0x001fe400078e00ff */
[----:B-1----:R-:W-:-:S04]  /*09d0*/  IMAD.MOV R22, RZ, RZ, -R15 ;  /* 0x000000ffff167224 */ /* 0x002fc800078e0a0f */
[----:B------:R-:W-:Y:S01]  /*09e0*/  IMAD R23, R22, R19, RZ ;  /* 0x0000001316177224 */ /* 0x000fe200078e02ff */
[----:B------:R-:W-:-:S03]  /*09f0*/  IABS R22, R10 ;  /* 0x0000000a00167213 */ /* 0x000fc60000000000 */
[----:B------:R-:W-:-:S06]  /*0a00*/  IMAD.HI.U32 R15, R15, R23, R14 ;  /* 0x000000170f0f7227 */ /* 0x000fcc00078e000e */
[----:B------:R-:W-:-:S04]  /*0a10*/  IMAD.HI.U32 R15, R15, R22, RZ ;  /* 0x000000160f0f7227 */ /* 0x000fc800078e00ff */
[----:B------:R-:W-:-:S04]  /*0a20*/  IMAD.MOV R15, RZ, RZ, -R15 ;  /* 0x000000ffff0f7224 */ /* 0x000fc800078e0a0f */
[----:B------:R-:W-:-:S05]  /*0a30*/  IMAD R22, R19, R15, R22 ;  /* 0x0000000f13167224 */ /* 0x000fca00078e0216 */
[----:B------:R-:W-:-:S13]  /*0a40*/  ISETP.GT.U32.AND P0, PT, R19, R22, PT ;  /* 0x000000161300720c */ /* 0x000fda0003f04070 */
[----:B------:R-:W-:Y:S01]  /*0a50*/  @!P0 IMAD.IADD R22, R22, 0x1, -R19 ;  /* 0x0000000116168824 */ /* 0x000fe200078e0a13 */
[----:B------:R-:W-:-:S04]  /*0a60*/  ISETP.NE.AND P0, PT, R24, RZ, PT ;  /* 0x000000ff1800720c */ /* 0x000fc80003f05270 */
[----:B------:R-:W-:-:S13]  /*0a70*/  ISETP.GT.U32.AND P5, PT, R19, R22, PT ;  /* 0x000000161300720c */ /* 0x000fda0003fa4070 */
[----:B------:R-:W-:-:S05]  /*0a80*/  @!P5 IADD3 R22, PT, PT, R22, -R19, RZ ;  /* 0x800000131616d210 */ /* 0x000fca0007ffe0ff */
[----:B------:R-:W-:Y:S01]  /*0a90*/  @!P6 IMAD.MOV R22, RZ, RZ, -R22 ;  /* 0x000000ffff16e224 */ /* 0x000fe200078e0a16 */
[----:B------:R-:W-:-:S04]  /*0aa0*/  @!P0 LOP3.LUT R22, RZ, R24, RZ, 0x33, !PT ;  /* 0x00000018ff168212 */ /* 0x000fc800078e33ff */
[----:B------:R-:W-:-:S13]  /*0ab0*/  ISETP.EQ.AND P0, PT, R22, RZ, PT ;  /* 0x000000ff1600720c */ /* 0x000fda0003f02270 */
.L_x_6:
[----:B------:R-:W-:Y:S05]  /*0ac0*/  BSYNC.RECONVERGENT B0 ;  /* 0x0000000000007941 */ /* 0x000fea0003800200 */
.L_x_5:
[----:B------:R-:W-:Y:S01]  /*0ad0*/  ISETP.LT.OR P0, PT, R20, RZ, !P0 ;  /* 0x000000ff1400720c */ /* 0x000fe20004701670 */
[----:B------:R-:W-:Y:S01]  /*0ae0*/  BSSY.RECONVERGENT B0, `(.L_x_7) ;  /* 0x000003e000007945 */ /* 0x000fe20003800200 */
[----:B------:R-:W-:Y:S02]  /*0af0*/  VIADD R19, R12, 0x2 ;  /* 0x000000020c137836 */ /* 0x000fe40000000000 */
[----:B------:R-:W-:-:S09]  /*0b00*/  IMAD.WIDE R14, R13, 0x4, R16 ;  /* 0x000000040d0e7825 */ /* 0x000fd200078e0210 */
[----:B------:R-:W-:Y:S05]  /*0b10*/  @P0 BRA `(.L_x_8) ;  /* 0x0000000000e80947 */ /* 0x000fea0003800000 */
[----:B------:R-:W0:Y:S01]  /*0b20*/  LDC R21, c[0x0][0x3b4] ;  /* 0x0000ed00ff157b82 */ /* 0x000e220000000800 */
[----:B------:R-:W-:Y:S01]  /*0b30*/  HFMA2 R16, -RZ, RZ, 0, 0 ;  /* 0x00000000ff107431 */ /* 0x000fe200000001ff */
[----:B------:R-:W-:Y:S02]  /*0b40*/  IABS R25, R20 ;  /* 0x0000001400197213 */ /* 0x000fe40000000000 */
[----:B------:R-:W-:Y:S02]  /*0b50*/  ISETP.GE.AND P0, PT, R20, RZ, PT ;  /* 0x000000ff1400720c */ /* 0x000fe40003f06270 */
[----:B0-----:R-:W-:-:S04]  /*0b60*/  IABS R22, R21 ;  /* 0x0000001500167213 */ /* 0x001fc80000000000 */
[----:B------:R-:W0:Y:S08]  /*0b70*/  I2F.RP R24, R22 ;  /* 0x0000001600187306 */ /* 0x000e300000209400 */
[----:B0-----:R-:W0:Y:S02]  /*0b80*/  MUFU.RCP R24, R24 ;  /* 0x0000001800187308 */ /* 0x001e240000001000 */
[----:B0-----:R-:W-:-:S06]  /*0b90*/  VIADD R26, R24, 0xffffffe ;  /* 0x0ffffffe181a7836 */ /* 0x001fcc0000000000 */
[----:B------:R-:W0:Y:S02]  /*0ba0*/  F2I.FTZ.U32.TRUNC.NTZ R17, R26 ;  /* 0x0000001a00117305 */ /* 0x000e24000021f000 */
[----:B0-----:R-:W-:-:S04]  /*0bb0*/  IMAD.MOV R23, RZ, RZ, -R17 ;  /* 0x000000ffff177224 */ /* 0x001fc800078e0a11 */
[----:B------:R-:W-:-:S04]  /*0bc0*/  IMAD R23, R23, R22, RZ ;  /* 0x0000001617177224 */ /* 0x000fc800078e02ff */
[----:B------:R-:W-:-:S06]  /*0bd0*/  IMAD.HI.U32 R23, R17, R23, R16 ;  /* 0x0000001711177227 */ /* 0x000fcc00078e0010 */
[----:B------:R-:W-:-:S04]  /*0be0*/  IMAD.HI.U32 R16, R23, R25, RZ ;  /* 0x0000001917107227 */ /* 0x000fc800078e00ff */
[----:B------:R-:W-:-:S04]  /*0bf0*/  IMAD.MOV R17, RZ, RZ, -R16 ;  /* 0x000000ffff117224 */ /* 0x000fc800078e0a10 */
[----:B------:R-:W-:Y:S01]  /*0c00*/  IMAD R25, R22, R17, R25 ;  /* 0x0000001116197224 */ /* 0x000fe200078e0219 */
[----:B------:R-:W-:-:S04]  /*0c10*/  LOP3.LUT R17, RZ, R21, RZ, 0x33, !PT ;  /* 0x00000015ff117212 */ /* 0x000fc800078e33ff */
[----:B------:R-:W-:-:S13]  /*0c20*/  ISETP.GT.U32.AND P6, PT, R22, R25, PT ;  /* 0x000000191600720c */ /* 0x000fda0003fc4070 */
[----:B------:R-:W-:-:S04]  /*0c30*/  @!P6 IMAD.IADD R25, R25, 0x1, -R22 ;  /* 0x000000011919e824 */ /* 0x000fc800078e0a16 */
[----:B------:R-:W-:Y:S01]  /*0c40*/  IMAD.IADD R24, R25, 0x1, -R22 ;  /* 0x0000000119187824 */ /* 0x000fe200078e0a16 */
[----:B------:R-:W-:-:S04]  /*0c50*/  ISETP.GT.U32.AND P5, PT, R22, R25, PT ;  /* 0x000000191600720c */ /* 0x000fc80003fa4070 */
[----:B------:R-:W-:Y:S02]  /*0c60*/  SEL R24, R24, R25, !P5 ;  /* 0x0000001918187207 */ /* 0x000fe40006800000 */
[----:B------:R-:W-:-:S03]  /*0c70*/  ISETP.NE.AND P5, PT, R21, RZ, PT ;  /* 0x000000ff1500720c */ /* 0x000fc60003fa5270 */
[----:B------:R-:W-:-:S05]  /*0c80*/  @!P0 IMAD.MOV R24, RZ, RZ, -R24 ;  /* 0x000000ffff188224 */ /* 0x000fca00078e0a18 */
[----:B------:R-:W-:-:S04]  /*0c90*/  SEL R24, R17, R24, !P5 ;  /* 0x0000001811187207 */ /* 0x000fc80006800000 */
[----:B------:R-:W-:-:S13]  /*0ca0*/  ISETP.NE.AND P0, PT, R24, RZ, PT ;  /* 0x000000ff1800720c */ /* 0x000fda0003f05270 */
[----:B------:R-:W-:Y:S05]  /*0cb0*/  @P0 BRA `(.L_x_8) ;  /* 0x0000000000800947 */ /* 0x000fea0003800000 */
[----:B------:R-:W-:Y:S01]  /*0cc0*/  IABS R24, R10 ;  /* 0x0000000a00187213 */ /* 0x000fe20000000000 */
[----:B------:R-:W-:-:S04]  /*0cd0*/  @!P6 VIADD R16, R16, 0x1 ;  /* 0x000000011010e836 */ /* 0x000fc80000000000 */
[----:B------:R-:W-:-:S05]  /*0ce0*/  IMAD.HI.U32 R23, R23, R24, RZ ;  /* 0x0000001817177227 */ /* 0x000fca00078e00ff */
[----:B------:R-:W-:-:S05]  /*0cf0*/  IADD3 R27, PT, PT, -R23, RZ, RZ ;  /* 0x000000ff171b7210 */ /* 0x000fca0007ffe1ff */
[----:B------:R-:W-:-:S05]  /*0d00*/  IMAD R27, R22, R27, R24 ;  /* 0x0000001b161b7224 */ /* 0x000fca00078e0218 */
[----:B------:R-:W-:-:S13]  /*0d10*/  ISETP.GT.U32.AND P0, PT, R22, R27, PT ;  /* 0x0000001b1600720c */ /* 0x000fda0003f04070 */
[----:B------:R-:W-:Y:S02]  /*0d20*/  @!P0 IMAD.IADD R27, R27, 0x1, -R22 ;  /* 0x000000011b1b8824 */ /* 0x000fe400078e0a16 */
[----:B------:R-:W-:Y:S01]  /*0d30*/  @!P0 VIADD R23, R23, 0x1 ;  /* 0x0000000117178836 */ /* 0x000fe20000000000 */
[-C--:B------:R-:W-:Y:S02]  /*0d40*/  ISETP.GE.U32.AND P0, PT, R25, R22.reuse, PT ;  /* 0x000000161900720c */ /* 0x080fe40003f06070 */
[----:B------:R-:W-:Y:S02]  /*0d50*/  ISETP.GE.U32.AND P6, PT, R27, R22, PT ;  /* 0x000000161b00720c */ /* 0x000fe40003fc6070 */
[-C--:B------:R-:W-:Y:S02]  /*0d60*/  LOP3.LUT R22, R20, R21.reuse, RZ, 0x3c, !PT ;  /* 0x0000001514167212 */ /* 0x080fe400078e3cff */
[----:B------:R-:W0:Y:S01]  /*0d70*/  LDC R20, c[0x0][0x3a0] ;  /* 0x0000e800ff147b82 */ /* 0x000e220000000800 */
[----:B------:R-:W-:-:S06]  /*0d80*/  LOP3.LUT R21, R10, R21, RZ, 0x3c, !PT ;  /* 0x000000150a157212 */ /* 0x000fcc00078e3cff */
[----:B------:R-:W-:Y:S02]  /*0d90*/  @P0 IADD3 R16, PT, PT, R16, 0x1, RZ ;  /* 0x0000000110100810 */ /* 0x000fe40007ffe0ff */
[----:B------:R-:W-:Y:S01]  /*0da0*/  @P6 VIADD R23, R23, 0x1 ;  /* 0x0000000117176836 */ /* 0x000fe20000000000 */
[----:B------:R-:W-:Y:S02]  /*0db0*/  ISETP.GE.AND P6, PT, R22, RZ, PT ;  /* 0x000000ff1600720c */ /* 0x000fe40003fc6270 */
[----:B------:R-:W1:Y:S01]  /*0dc0*/  LDC R22, c[0x0][0x39c] ;  /* 0x0000e700ff167b82 */ /* 0x000e620000000800 */
[----:B------:R-:W-:-:S10]  /*0dd0*/  ISETP.GE.AND P0, PT, R21, RZ, PT ;  /* 0x000000ff1500720c */ /* 0x000fd40003f06270 */
[----:B------:R-:W-:-:S03]  /*0de0*/  @!P6 IMAD.MOV R16, RZ, RZ, -R16 ;  /* 0x000000ffff10e224 */ /* 0x000fc600078e0a10 */
[----:B------:R-:W-:Y:S02]  /*0df0*/  @!P0 IMAD.MOV R23, RZ, RZ, -R23 ;  /* 0x000000ffff178224 */ /* 0x000fe400078e0a17 */
[----:B------:R-:W-:-:S03]  /*0e00*/  SEL R25, R17, R16, !P5 ;  /* 0x0000001011197207 */ /* 0x000fc60006800000 */
[----:B------:R-:W-:Y:S02]  /*0e10*/  SEL R21, R17, R23, !P5 ;  /* 0x0000001711157207 */ /* 0x000fe40006800000 */
[----:B0-----:R-:W-:-:S04]  /*0e20*/  ISETP.GE.AND P0, PT, R25, R20, PT ;  /* 0x000000141900720c */ /* 0x001fc80003f06270 */
[----:B-1----:R-:W-:-:S13]  /*0e30*/  ISETP.GE.OR P0, PT, R21, R22, P0 ;  /* 0x000000161500720c */ /* 0x002fda0000706670 */
[----:B------:R-:W-:Y:S05]  /*0e40*/  @P0 BRA `(.L_x_8) ;  /* 0x00000000001c0947 */ /* 0x000fea0003800000 */
[----:B------:R-:W0:Y:S01]  /*0e50*/  LDC.64 R16, c[0x0][0x380] ;  /* 0x0000e000ff107b82 */ /* 0x000e220000000a00 */
[----:B------:R-:W-:-:S04]  /*0e60*/  IMAD R21, R9, R22, R21 ;  /* 0x0000001609157224 */ /* 0x000fc800078e0215 */
[----:B------:R-:W-:Y:S02]  /*0e70*/  IMAD R21, R21, R20, R25 ;  /* 0x0000001415157224 */ /* 0x000fe400078e0219 */
[----:B------:R-:W2:Y:S02]  /*0e80*/  LDG.E R20, desc[UR10][R14.64+-0x8] ;  /* 0xfffff80a0e147981 */ /* 0x000ea4000c1e1900 */
[----:B0-----:R-:W-:-:S06]  /*0e90*/  IMAD.WIDE R16, R21, 0x4, R16 ;  /* 0x0000000415107825 */ /* 0x001fcc00078e0210 */
[----:B------:R-:W2:Y:S02]  /*0ea0*/  LDG.E R17, desc[UR10][R16.64] ;  /* 0x0000000a10117981 */ /* 0x000ea4000c1e1900 */
[----:B--2---:R-:W-:-:S07]  /*0eb0*/  FFMA R4, R17, R20, R4 ;  /* 0x0000001411047223 */ /* 0x004fce0000000004 */
.L_x_8:
[----:B------:R-:W-:Y:S05]  /*0ec0*/  BSYNC.RECONVERGENT B0 ;  /* 0x0000000000007941 */ /* 0x000fea0003800200 */
.L_x_7:
[----:B------:R-:W-:Y:S01]  /*0ed0*/  BSSY.RECONVERGENT B0, `(.L_x_9) ;  /* 0x000001c000007945 */ /* 0x000fe20003800200 */
[----:B------:R-:W-:-:S03]  /*0ee0*/  PLOP3.LUT P0, PT, PT, PT, PT, 0x8, 0x80 ;  /* 0x000000000080781c */ /* 0x000fc60003f0e170 */
[----:B------:R-:W-:Y:S10]  /*0ef0*/  @!P3 BRA `(.L_x_10) ;  /* 0x000000000064b947 */ /* 0x000ff40003800000 */
[----:B------:R-:W0:Y:S01]  /*0f00*/  LDC R22, c[0x0][0x3b4] ;  /* 0x0000ed00ff167b82 */ /* 0x000e220000000800 */
[----:B------:R-:W-:Y:S02]  /*0f10*/  IABS R24, R10 ;  /* 0x0000000a00187213 */ /* 0x000fe40000000000 */
[----:B------:R-:W-:Y:S02]  /*0f20*/  ISETP.GE.AND P5, PT, R10, RZ, PT ;  /* 0x000000ff0a00720c */ /* 0x000fe40003fa6270 */
[----:B0-----:R-:W-:Y:S02]  /*0f30*/  IABS R20, R22 ;  /* 0x0000001600147213 */ /* 0x001fe40000000000 */
[----:B------:R-:W-:Y:S02]  /*0f40*/  ISETP.NE.AND P6, PT, R22, RZ, PT ;  /* 0x000000ff1600720c */ /* 0x000fe40003fc5270 */
[----:B------:R-:W0:Y:S08]  /*0f50*/  I2F.RP R21, R20 ;  /* 0x0000001400157306 */ /* 0x000e300000209400 */
[----:B0-----:R-:W0:Y:S02]  /*0f60*/  MUFU.RCP R21, R21 ;  /* 0x0000001500157308 */ /* 0x001e240000001000 */
[----:B0-----:R-:W-:-:S06]  /*0f70*/  VIADD R16, R21, 0xffffffe ;  /* 0x0ffffffe15107836 */ /* 0x001fcc0000000000 */
[----:B------:R0:W1:Y:S02]  /*0f80*/  F2I.FTZ.U32.TRUNC.NTZ R17, R16 ;  /* 0x0000001000117305 */ /* 0x000064000021f000 */
[----:B0-----:R-:W-:Y:S02]  /*0f90*/  HFMA2 R16, -RZ, RZ, 0, 0 ;  /* 0x00000000ff107431 */ /* 0x001fe400000001ff */
[----:B-1----:R-:W-:-:S04]  /*0fa0*/  IMAD.MOV R23, RZ, RZ, -R17 ;  /* 0x000000ffff177224 */ /* 0x002fc800078e0a11 */
[----:B------:R-:W-:-:S04]  /*0fb0*/  IMAD R23, R23, R20, RZ ;  /* 0x0000001417177224 */ /* 0x000fc800078e02ff */
[----:B------:R-:W-:-:S04]  /*0fc0*/  IMAD.HI.U32 R23, R17, R23, R16 ;  /* 0x0000001711177227 */ /* 0x000fc800078e0010 */
[----:B------:R-:W-:-:S04]  /*0fd0*/  IMAD.MOV.U32 R17, RZ, RZ, R24 ;  /* 0x000000ffff117224 */ /* 0x000fc800078e0018 */
[----:B------:R-:W-:-:S04]  /*0fe0*/  IMAD.HI.U32 R23, R23, R17, RZ ;  /* 0x0000001117177227 */ /* 0x000fc800078e00ff */
[----:B------:R-:W-:-:S04]  /*0ff0*/  IMAD.MOV R23, RZ, RZ, -R23 ;  /* 0x000000ffff177224 */ /* 0x000fc800078e0a17 */
[----:B------:R-:W-:-:S05]  /*1000*/  IMAD R17, R20, R23, R17 ;  /* 0x0000001714117224 */ /* 0x000fca00078e0211 */
[----:B------:R-:W-:-:S13]  /*1010*/  ISETP.GT.U32.AND P0, PT, R20, R17, PT ;  /* 0x000000111400720c */ /* 0x000fda0003f04070 */
[----:B------:R-:W-:-:S05]  /*1020*/  @!P0 IMAD.IADD R17, R17, 0x1, -R20 ;  /* 0x0000000111118824 */ /* 0x000fca00078e0a14 */
[----:B------:R-:W-:-:S13]  /*1030*/  ISETP.GT.U32.AND P0, PT, R20, R17, PT ;  /* 0x000000111400720c */ /* 0x000fda0003f04070 */
[----:B------:R-:W-:-:S05]  /*1040*/  @!P0 IMAD.IADD R17, R17, 0x1, -R20 ;  /* 0x0000000111118824 */ /* 0x000fca00078e0a14 */
[----:B------:R-:W-:-:S05]  /*1050*/  MOV R16, R17 ;  /* 0x0000001100107202 */ /* 0x000fca0000000f00 */
[----:B------:R-:W-:Y:S01]  /*1060*/  @!P5 IMAD.MOV R16, RZ, RZ, -R16 ;  /* 0x000000ffff10d224 */ /* 0x000fe200078e0a10 */
[----:B------:R-:W-:-:S04]  /*1070*/  @!P6 LOP3.LUT R16, RZ, R22, RZ, 0x33, !PT ;  /* 0x00000016ff10e212 */ /* 0x000fc800078e33ff */
[----:B------:R-:W-:-:S13]  /*1080*/  ISETP.EQ.AND P0, PT, R16, RZ, PT ;  /* 0x000000ff1000720c */ /* 0x000fda0003f02270 */
.L_x_10:
[----:B------:R-:W-:Y:S05]  /*1090*/  BSYNC.RECONVERGENT B0 ;  /* 0x0000000000007941 */ /* 0x000fea0003800200 */
.L_x_9:
[----:B------:R-:W-:Y:S01]  /*10a0*/  ISETP.LT.OR P0, PT, R19, RZ, !P0 ;  /* 0x000000ff1300720c */ /* 0x000fe20004701670 */
[----:B------:R-:W-:-:S12]  /*10b0*/  BSSY.RECONVERGENT B0, `(.L_x_11) ;  /* 0x000003c000007945 */ /* 0x000fd80003800200 */
[----:B------:R-:W-:Y:S05]  /*10c0*/  @P0 BRA `(.L_x_12) ;  /* 0x0000000000e80947 */ /* 0x000fea0003800000 */
[----:B------:R-:W0:Y:S01]  /*10d0*/  LDC R20, c[0x0][0x3b4] ;  /* 0x0000ed00ff147b82 */ /* 0x000e220000000800 */
        /* <DEDUP_REMOVED lines=8> */
[----:B------:R-:W-:Y:S02]  /*1160*/  IMAD R23, R16, R21, RZ ;  /* 0x0000001510177224 */ /* 0x000fe400078e02ff */
[----:B------:R-:W-:-:S04]  /*1170*/  IMAD.MOV.U32 R16, RZ, RZ, RZ ;  /* 0x000000ffff107224 */ /* 0x000fc800078e00ff */
[----:B------:R-:W-:-:S06]  /*1180*/  IMAD.HI.U32 R23, R17, R23, R16 ;  /* 0x0000001711177227 */ /* 0x000fcc00078e0010 */
[----:B------:R-:W-:-:S05]  /*1190*/  IMAD.HI.U32 R17, R23, R22, RZ ;  /* 0x0000001617117227 */ /* 0x000fca00078e00ff */
[----:B------:R-:W-:-:S05]  /*11a0*/  IADD3 R16, PT, PT, -R17, RZ, RZ ;  /* 0x000000ff11107210 */ /* 0x000fca0007ffe1ff */
        /* <DEDUP_REMOVED lines=14> */
[----:B------:R-:W-:-:S04]  /*1290*/  IMAD.HI.U32 R23, R23, R24, RZ ;  /* 0x0000001817177227 */ /* 0x000fc800078e00ff */
[----:B------:R-:W-:-:S04]  /*12a0*/  IMAD.MOV R25, RZ, RZ, -R23 ;  /* 0x000000ffff197224 */ /* 0x000fc800078e0a17 */
[----:B------:R-:W-:-:S05]  /*12b0*/  IMAD R24, R21, R25, R24 ;  /* 0x0000001915187224 */ /* 0x000fca00078e0218 */
[----:B------:R-:W-:-:S13]  /*12c0*/  ISETP.GT.U32.AND P0, PT, R21, R24, PT ;  /* 0x000000181500720c */ /* 0x000fda0003f04070 */
[-C--:B------:R-:W-:Y:S01]  /*12d0*/  @!P0 IADD3 R24, PT, PT, R24, -R21.reuse, RZ ;  /* 0x8000001518188210 */ /* 0x080fe20007ffe0ff */
[----:B------:R-:W-:Y:S01]  /*12e0*/  @!P0 VIADD R23, R23, 0x1 ;  /* 0x0000000117178836 */ /* 0x000fe20000000000 */
[-C--:B------:R-:W-:Y:S02]  /*12f0*/  ISETP.GE.U32.AND P0, PT, R22, R21.reuse, PT ;  /* 0x000000151600720c */ /* 0x080fe40003f06070 */
[----:B------:R-:W-:Y:S02]  /*1300*/  ISETP.GE.U32.AND P6, PT, R24, R21, PT ;  /* 0x000000151800720c */ /* 0x000fe40003fc6070 */
[-C--:B------:R-:W-:Y:S02]  /*1310*/  LOP3.LUT R21, R19, R20.reuse, RZ, 0x3c, !PT ;  /* 0x0000001413157212 */ /* 0x080fe400078e3cff */
[----:B------:R-:W0:Y:S01]  /*1320*/  LDC R19, c[0x0][0x3a0] ;  /* 0x0000e800ff137b82 */ /* 0x000e220000000800 */
[----:B------:R-:W-:-:S06]  /*1330*/  LOP3.LUT R20, R10, R20, RZ, 0x3c, !PT ;  /* 0x000000140a147212 */ /* 0x000fcc00078e3cff */
[----:B------:R-:W-:Y:S01]  /*1340*/  @P0 VIADD R17, R17, 0x1 ;  /* 0x0000000111110836 */ /* 0x000fe20000000000 */
[----:B------:R-:W-:Y:S01]  /*1350*/  ISETP.GE.AND P0, PT, R20, RZ, PT ;  /* 0x000000ff1400720c */ /* 0x000fe20003f06270 */
[----:B------:R-:W-:Y:S01]  /*1360*/  @P6 VIADD R23, R23, 0x1 ;  /* 0x0000000117176836 */ /* 0x000fe20000000000 */
[----:B------:R-:W-:Y:S02]  /*1370*/  ISETP.GE.AND P6, PT, R21, RZ, PT ;  /* 0x000000ff1500720c */ /* 0x000fe40003fc6270 */
[----:B------:R-:W1:Y:S09]  /*1380*/  LDC R21, c[0x0][0x39c] ;  /* 0x0000e700ff157b82 */ /* 0x000e720000000800 */
[----:B------:R-:W-:-:S02]  /*1390*/  @!P0 IMAD.MOV R23, RZ, RZ, -R23 ;  /* 0x000000ffff178224 */ /* 0x000fc400078e0a17 */
[----:B------:R-:W-:-:S03]  /*13a0*/  @!P6 IADD3 R17, PT, PT, -R17, RZ, RZ ;  /* 0x000000ff1111e210 */ /* 0x000fc60007ffe1ff */
[C---:B------:R-:W-:Y:S02]  /*13b0*/  SEL R20, R16.reuse, R23, !P5 ;  /* 0x0000001710147207 */ /* 0x040fe40006800000 */
[----:B------:R-:W-:-:S04]  /*13c0*/  SEL R22, R16, R17, !P5 ;  /* 0x0000001110167207 */ /* 0x000fc80006800000 */
[----:B0-----:R-:W-:-:S04]  /*13d0*/  ISETP.GE.AND P0, PT, R22, R19, PT ;  /* 0x000000131600720c */ /* 0x001fc80003f06270 */
[----:B-1----:R-:W-:-:S13]  /*13e0*/  ISETP.GE.OR P0, PT, R20, R21, P0 ;  /* 0x000000151400720c */ /* 0x002fda0000706670 */
[----:B------:R-:W-:Y:S05]  /*13f0*/  @P0 BRA `(.L_x_12) ;  /* 0x00000000001c0947 */ /* 0x000fea0003800000 */
[----:B------:R-:W0:Y:S01]  /*1400*/  LDC.64 R16, c[0x0][0x380] ;  /* 0x0000e000ff107b82 */ /* 0x000e220000000a00 */
[----:B------:R-:W-:-:S04]  /*1410*/  IMAD R20, R9, R21, R20 ;  /* 0x0000001509147224 */ /* 0x000fc800078e0214 */
[----:B------:R-:W-:-:S04]  /*1420*/  IMAD R19, R20, R19, R22 ;  /* 0x0000001314137224 */ /* 0x000fc800078e0216 */
[----:B0-----:R-:W-:Y:S02]  /*1430*/  IMAD.WIDE R16, R19, 0x4, R16 ;  /* 0x0000000413107825 */ /* 0x001fe400078e0210 */
[----:B------:R-:W2:Y:S04]  /*1440*/  LDG.E R19, desc[UR10][R14.64+-0x4] ;  /* 0xfffffc0a0e137981 */ /* 0x000ea8000c1e1900 */
[----:B------:R-:W2:Y:S02]  /*1450*/  LDG.E R17, desc[UR10][R16.64] ;  /* 0x0000000a10117981 */ /* 0x000ea4000c1e1900 */
[----:B--2---:R-:W-:-:S07]  /*1460*/  FFMA R4, R17, R19, R4 ;  /* 0x0000001311047223 */ /* 0x004fce0000000004 */
.L_x_12:
[----:B------:R-:W-:Y:S05]  /*1470*/  BSYNC.RECONVERGENT B0 ;  /* 0x0000000000007941 */ /* 0x000fea0003800200 */
.L_x_11:
[----:B------:R-:W-:Y:S01]  /*1480*/  BSSY.RECONVERGENT B0, `(.L_x_13) ;  /* 0x000001d000007945 */ /* 0x000fe20003800200 */
[----:B------:R-:W-:Y:S01]  /*1490*/  VIADD R19, R12, 0x1 ;  /* 0x000000010c137836 */ /* 0x000fe20000000000 */
[----:B------:R-:W-:Y:S02]  /*14a0*/  PLOP3.LUT P0, PT, PT, PT, PT, 0x8, 0x80 ;  /* 0x000000000080781c */ /* 0x000fe40003f0e170 */
[----:B------:R-:W-:Y:S11]  /*14b0*/  @!P3 BRA `(.L_x_14) ;  /* 0x000000000064b947 */ /* 0x000ff60003800000 */
        /* <DEDUP_REMOVED lines=25> */
.L_x_14:
[----:B------:R-:W-:Y:S05]  /*1650*/  BSYNC.RECONVERGENT B0 ;  /* 0x0000000000007941 */ /* 0x000fea0003800200 */
.L_x_13:
        /* <DEDUP_REMOVED lines=61> */
.L_x_16:
[----:B------:R-:W-:Y:S05]  /*1a30*/  BSYNC.RECONVERGENT B0 ;  /* 0x0000000000007941 */ /* 0x000fea0003800200 */
.L_x_15:
[----:B------:R-:W-:Y:S01]  /*1a40*/  BSSY.RECONVERGENT B0, `(.L_x_17) ;  /* 0x000001a000007945 */ /* 0x000fe20003800200 */
[----:B------:R-:W-:-:S03]  /*1a50*/  PLOP3.LUT P0, PT, PT, PT, PT, 0x8, 0x80 ;  /* 0x000000000080781c */ /* 0x000fc60003f0e170 */
[----:B------:R-:W-:Y:S10]  /*1a60*/  @!P3 BRA `(.L_x_18) ;  /* 0x00000000005cb947 */ /* 0x000ff40003800000 */
[----:B------:R-:W0:Y:S01]  /*1a70*/  LDC R23, c[0x0][0x3b4] ;  /* 0x0000ed00ff177b82 */ /* 0x000e220000000800 */
[----:B------:R-:W-:Y:S02]  /*1a80*/  ISETP.GE.AND P5, PT, R10, RZ, PT ;  /* 0x000000ff0a00720c */ /* 0x000fe40003fa6270 */
[----:B0-----:R-:W-:Y:S02]  /*1a90*/  IABS R19, R23 ;  /* 0x0000001700137213 */ /* 0x001fe40000000000 */
[----:B------:R-:W-:Y:S02]  /*1aa0*/  ISETP.NE.AND P6, PT, R23, RZ, PT ;  /* 0x000000ff1700720c */ /* 0x000fe40003fc5270 */
[----:B------:R-:W0:Y:S08]  /*1ab0*/  I2F.RP R20, R19 ;  /* 0x0000001300147306 */ /* 0x000e300000209400 */
[----:B0-----:R-:W0:Y:S02]  /*1ac0*/  MUFU.RCP R20, R20 ;  /* 0x0000001400147308 */ /* 0x001e240000001000 */
[----:B0-----:R-:W-:-:S06]  /*1ad0*/  VIADD R16, R20, 0xffffffe ;  /* 0x0ffffffe14107836 */ /* 0x001fcc0000000000 */
[----:B------:R0:W1:Y:S02]  /*1ae0*/  F2I.FTZ.U32.TRUNC.NTZ R17, R16 ;  /* 0x0000001000117305 */ /* 0x000064000021f000 */
[----:B0-----:R-:W-:Y:S02]  /*1af0*/  IMAD.MOV.U32 R16, RZ, RZ, RZ ;  /* 0x000000ffff107224 */ /* 0x001fe400078e00ff */
[----:B-1----:R-:W-:-:S04]  /*1b00*/  IMAD.MOV R22, RZ, RZ, -R17 ;  /* 0x000000ffff167224 */ /* 0x002fc800078e0a11 */
[----:B------:R-:W-:Y:S01]  /*1b10*/  IMAD R21, R22, R19, RZ ;  /* 0x0000001316157224 */ /* 0x000fe200078e02ff */
[----:B------:R-:W-:-:S03]  /*1b20*/  IABS R22, R10 ;  /* 0x0000000a00167213 */ /* 0x000fc60000000000 */
[----:B------:R-:W-:-:S06]  /*1b30*/  IMAD.HI.U32 R21, R17, R21, R16 ;  /* 0x0000001511157227 */ /* 0x000fcc00078e0010 */
[----:B------:R-:W-:-:S05]  /*1b40*/  IMAD.HI.U32 R21, R21, R22, RZ ;  /* 0x0000001615157227 */ /* 0x000fca00078e00ff */
[----:B------:R-:W-:-:S05]  /*1b50*/  IADD3 R21, PT, PT, -R21, RZ, RZ ;  /* 0x000000ff15157210 */ /* 0x000fca0007ffe1ff */
[----:B------:R-:W-:-:S05]  /*1b60*/  IMAD R16, R19, R21, R22 ;  /* 0x0000001513107224 */ /* 0x000fca00078e0216 */
[----:B------:R-:W-:-:S13]  /*1b70*/  ISETP.GT.U32.AND P0, PT, R19, R16, PT ;  /* 0x000000101300720c */ /* 0x000fda0003f04070 */
[----:B------:R-:W-:-:S05]  /*1b80*/  @!P0 IMAD.IADD R16, R16, 0x1, -R19 ;  /* 0x0000000110108824 */ /* 0x000fca00078e0a13 */
[----:B------:R-:W-:-:S13]  /*1b90*/  ISETP.GT.U32.AND P0, PT, R19, R16, PT ;  /* 0x000000101300720c */ /* 0x000fda0003f04070 */
[----:B------:R-:W-:-:S04]  /*1ba0*/  @!P0 IMAD.IADD R16, R16, 0x1, -R19 ;  /* 0x0000000110108824 */ /* 0x000fc800078e0a13 */
[----:B------:R-:W-:Y:S01]  /*1bb0*/  @!P5 IMAD.MOV R16, RZ, RZ, -R16 ;  /* 0x000000ffff10d224 */ /* 0x000fe200078e0a10 */
[----:B------:R-:W-:-:S04]  /*1bc0*/  @!P6 LOP3.LUT R16, RZ, R23, RZ, 0x33, !PT ;  /* 0x00000017ff10e212 */ /* 0x000fc800078e33ff */
[----:B------:R-:W-:-:S13]  /*1bd0*/  ISETP.EQ.AND P0, PT, R16, RZ, PT ;  /* 0x000000ff1000720c */ /* 0x000fda0003f02270 */
.L_x_18:
[----:B------:R-:W-:Y:S05]  /*1be0*/  BSYNC.RECONVERGENT B0 ;  /* 0x0000000000007941 */ /* 0x000fea0003800200 */
.L_x_17:
[----:B------:R-:W-:Y:S01]  /*1bf0*/  ISETP.LT.OR P0, PT, R12, RZ, !P0 ;  /* 0x000000ff0c00720c */ /* 0x000fe20004701670 */
[----:B------:R-:W-:-:S12]  /*1c00*/  BSSY.RECONVERGENT B0, `(.L_x_19) ;  /* 0x000003c000007945 */ /* 0x000fd80003800200 */
[----:B------:R-:W-:Y:S05]  /*1c10*/  @P0 BRA `(.L_x_20) ;  /* 0x0000000000e80947 */ /* 0x000fea0003800000 */
[----:B------:R-:W0:Y:S01]  /*1c20*/  LDC R19, c[0x0][0x3b4] ;  /* 0x0000ed00ff137b82 */ /* 0x000e220000000800 */
[----:B------:R-:W-:Y:S01]  /*1c30*/  IMAD.MOV.U32 R16, RZ, RZ, RZ ;  /* 0x000000ffff107224 */ /* 0x000fe200078e00ff */
[----:B------:R-:W-:Y:S02]  /*1c40*/  IABS R23, R12 ;  /* 0x0000000c00177213 */ /* 0x000fe40000000000 */
[----:B------:R-:W-:Y:S02]  /*1c50*/  ISETP.GE.AND P0, PT, R12, RZ, PT ;  /* 0x000000ff0c00720c */ /* 0x000fe40003f06270 */
[----:B0-----:R-:W-:-:S04]  /*1c60*/  IABS R20, R19 ;  /* 0x0000001300147213 */ /* 0x001fc80000000000 */
[----:B------:R-:W0:Y:S08]  /*1c70*/  I2F.RP R22, R20 ;  /* 0x0000001400167306 */ /* 0x000e300000209400 */
[----:B0-----:R-:W0:Y:S02]  /*1c80*/  MUFU.RCP R22, R22 ;  /* 0x0000001600167308 */ /* 0x001e240000001000 */
[----:B0-----:R-:W-:-:S06]  /*1c90*/  VIADD R24, R22, 0xffffffe ;  /* 0x0ffffffe16187836 */ /* 0x001fcc0000000000 */
[----:B------:R-:W0:Y:S02]  /*1ca0*/  F2I.FTZ.U32.TRUNC.NTZ R17, R24 ;  /* 0x0000001800117305 */ /* 0x000e24000021f000 */
[----:B0-----:R-:W-:-:S05]  /*1cb0*/  IADD3 R21, PT, PT, RZ, -R17, RZ ;  /* 0x80000011ff157210 */ /* 0x001fca0007ffe0ff */
        /* <DEDUP_REMOVED lines=11> */
[----:B------:R-:W-:Y:S02]  /*1d70*/  ISETP.NE.AND P5, PT, R19, RZ, PT ;  /* 0x000000ff1300720c */ /* 0x000fe40003fa5270 */
[----:B------:R-:W-:-:S04]  /*1d80*/  @!P0 IADD3 R22, PT, PT, -R22, RZ, RZ ;  /* 0x000000ff16168210 */ /* 0x000fc80007ffe1ff */
[----:B------:R-:W-:-:S04]  /*1d90*/  SEL R22, R17, R22, !P5 ;  /* 0x0000001611167207 */ /* 0x000fc80006800000 */
[----:B------:R-:W-:-:S13]  /*1da0*/  ISETP.NE.AND P0, PT, R22, RZ, PT ;  /* 0x000000ff1600720c */ /* 0x000fda0003f05270 */
[----:B------:R-:W-:Y:S05]  /*1db0*/  @P0 BRA `(.L_x_20) ;  /* 0x0000000000800947 */ /* 0x000fea0003800000 */
[----:B------:R-:W-:Y:S01]  /*1dc0*/  IABS R22, R10 ;  /* 0x0000000a00167213 */ /* 0x000fe20000000000 */
[----:B------:R-:W-:-:S04]  /*1dd0*/  @!P6 VIADD R16, R16, 0x1 ;  /* 0x000000011010e836 */ /* 0x000fc80000000000 */
[----:B------:R-:W-:-:S04]  /*1de0*/  IMAD.HI.U32 R21, R21, R22, RZ ;  /* 0x0000001615157227 */ /* 0x000fc800078e00ff */
[----:B------:R-:W-:-:S04]  /*1df0*/  IMAD.MOV R25, RZ, RZ, -R21 ;  /* 0x000000ffff197224 */ /* 0x000fc800078e0a15 */
[----:B------:R-:W-:Y:S01]  /*1e00*/  IMAD R25, R20, R25, R22 ;  /* 0x0000001914197224 */ /* 0x000fe200078e0216 */
[-C--:B------:R-:W-:Y:S02]  /*1e10*/  LOP3.LUT R22, R12, R19.reuse, RZ, 0x3c, !PT ;  /* 0x000000130c167212 */ /* 0x080fe400078e3cff */
[----:B------:R-:W-:Y:S02]  /*1e20*/  LOP3.LUT R19, R10, R19, RZ, 0x3c, !PT ;  /* 0x000000130a137212 */ /* 0x000fe400078e3cff */
[----:B------:R-:W-:-:S13]  /*1e30*/  ISETP.GT.U32.AND P0, PT, R20, R25, PT ;  /* 0x000000191400720c */ /* 0x000fda0003f04070 */
[----:B------:R-:W-:Y:S02]  /*1e40*/  @!P0 IMAD.IADD R25, R25, 0x1, -R20 ;  /* 0x0000000119198824 */ /* 0x000fe400078e0a14 */
[----:B------:R-:W-:Y:S01]  /*1e50*/  @!P0 VIADD R21, R21, 0x1 ;  /* 0x0000000115158836 */ /* 0x000fe20000000000 */
[-C--:B------:R-:W-:Y:S02]  /*1e60*/  ISETP.GE.U32.AND P0, PT, R23, R20.reuse, PT ;  /* 0x000000141700720c */ /* 0x080fe40003f06070 */
[----:B------:R-:W-:Y:S02]  /*1e70*/  ISETP.GE.U32.AND P6, PT, R25, R20, PT ;  /* 0x000000141900720c */ /* 0x000fe40003fc6070 */
[----:B------:R-:W0:Y:S08]  /*1e80*/  LDC R20, c[0x0][0x3a0] ;  /* 0x0000e800ff147b82 */ /* 0x000e300000000800 */
[----:B------:R-:W1:Y:S01]  /*1e90*/  LDC R25, c[0x0][0x39c] ;  /* 0x0000e700ff197b82 */ /* 0x000e620000000800 */
[----:B------:R-:W-:Y:S01]  /*1ea0*/  @P0 VIADD R16, R16, 0x1 ;  /* 0x0000000110100836 */ /* 0x000fe20000000000 */
[----:B------:R-:W-:-:S02]  /*1eb0*/  ISETP.GE.AND P0, PT, R19, RZ, PT ;  /* 0x000000ff1300720c */ /* 0x000fc40003f06270 */
[----:B------:R-:W-:Y:S02]  /*1ec0*/  @P6 IADD3 R21, PT, PT, R21, 0x1, RZ ;  /* 0x0000000115156810 */ /* 0x000fe40007ffe0ff */
[----:B------:R-:W-:-:S09]  /*1ed0*/  ISETP.GE.AND P6, PT, R22, RZ, PT ;  /* 0x000000ff1600720c */ /* 0x000fd20003fc6270 */
[----:B------:R-:W-:-:S04]  /*1ee0*/  @!P0 IMAD.MOV R21, RZ, RZ, -R21 ;  /* 0x000000ffff158224 */ /* 0x000fc800078e0a15 */
[----:B------:R-:W-:Y:S01]  /*1ef0*/  @!P6 IMAD.MOV R16, RZ, RZ, -R16 ;  /* 0x000000ffff10e224 */ /* 0x000fe200078e0a10 */
[----:B------:R-:W-:-:S04]  /*1f00*/  SEL R22, R17, R21, !P5 ;  /* 0x0000001511167207 */ /* 0x000fc80006800000 */
[----:B------:R-:W-:-:S04]  /*1f10*/  SEL R23, R17, R16, !P5 ;  /* 0x0000001011177207 */ /* 0x000fc80006800000 */
[----:B0-----:R-:W-:-:S04]  /*1f20*/  ISETP.GE.AND P0, PT, R23, R20, PT ;  /* 0x000000141700720c */ /* 0x001fc80003f06270 */
[----:B-1----:R-:W-:-:S13]  /*1f30*/  ISETP.GE.OR P0, PT, R22, R25, P0 ;  /* 0x000000191600720c */ /* 0x002fda0000706670 */
[----:B------:R-:W-:Y:S05]  /*1f40*/  @P0 BRA `(.L_x_20) ;  /* 0x00000000001c0947 */ /* 0x000fea0003800000 */
[----:B------:R-:W0:Y:S01]  /*1f50*/  LDC.64 R16, c[0x0][0x380] ;  /* 0x0000e000ff107b82 */ /* 0x000e220000000a00 */
[----:B------:R-:W-:Y:S01]  /*1f60*/  IMAD R19, R9, R25, R22 ;  /* 0x0000001909137224 */ /* 0x000fe200078e0216 */
[----:B------:R-:W2:Y:S03]  /*1f70*/  LDG.E R14, desc[UR10][R14.64+0x4] ;  /* 0x0000040a0e0e7981 */ /* 0x000ea6000c1e1900 */
[----:B------:R-:W-:-:S04]  /*1f80*/  IMAD R19, R19, R20, R23 ;  /* 0x0000001413137224 */ /* 0x000fc800078e0217 */
[----:B0-----:R-:W-:-:S06]  /*1f90*/  IMAD.WIDE R16, R19, 0x4, R16 ;  /* 0x0000000413107825 */ /* 0x001fcc00078e0210 */
[----:B------:R-:W2:Y:S02]  /*1fa0*/  LDG.E R17, desc[UR10][R16.64] ;  /* 0x0000000a10117981 */ /* 0x000ea4000c1e1900 */
[----:B--2---:R-:W-:-:S07]  /*1fb0*/  FFMA R4, R17, R14, R4 ;  /* 0x0000000e11047223 */ /* 0x004fce0000000004 */
.L_x_20:
[----:B------:R-:W-:Y:S05]  /*1fc0*/  BSYNC.RECONVERGENT B0 ;  /* 0x0000000000007941 */ /* 0x000fea0003800200 */
.L_x_19:
[----:B------:R-:W-:Y:S01]  /*1fd0*/  VIADD R12, R12, 0xfffffffc ;  /* 0xfffffffc0c0c7836 */ /* 0x000fe20000000000 */
[----:B------:R-:W-:Y:S01]  /*1fe0*/  IADD3 R13, PT, PT, R13, 0x4, RZ ;  /* 0x000000040d0d7810 */ /* 0x000fe20007ffe0ff */
[----:B------:R-:W-:Y:S06]  /*1ff0*/  @P4 BRA `(.L_x_21) ;  /* 0xffffffe800344947 */ /* 0x000fec000383ffff */
[----:B------:R-:W0:Y:S02]  /*2000*/  LDCU UR7, c[0x0][0x3b0] ;  /* 0x00007600ff0777ac */ /* 0x000e240008000800 */
[----:B0-----:R-:W-:-:S06]  /*2010*/  ULOP3.LUT UR7, UR7, 0x7ffffffc, URZ, 0xc0, !UPT ;  /* 0x7ffffffc07077892 */ /* 0x001fcc000f8ec0ff */
[----:B------:R-:W-:-:S07]  /*2020*/  IMAD.U32 R17, RZ, RZ, UR7 ;  /* 0x00000007ff117e24 */ /* 0x000fce000f8e00ff */
.L_x_4:
[----:B------:R-:W-:-:S09]  /*2030*/  UISETP.NE.AND UP0, UPT, UR4, URZ, UPT ;  /* 0x000000ff0400728c */ /* 0x000fd2000bf05270 */
[----:B------:R-:W-:Y:S05]  /*2040*/  BRA.U !UP0, `(.L_x_22) ;  /* 0x0000001108907547 */ /* 0x000fea000b800000 */
[----:B------:R-:W0:Y:S01]  /*2050*/  LDC.64 R12, c[0x0][0x388] ;  /* 0x0000e200ff0c7b82 */ /* 0x000e220000000a00 */
[----:B------:R-:W-:Y:S01]  /*2060*/  ISETP.GE.AND P3, PT, R10, RZ, PT ;  /* 0x000000ff0a00720c */ /* 0x000fe20003f66270 */
[----:B------:R-:W-:Y:S01]  /*2070*/  BSSY.RECONVERGENT B0, `(.L_x_23) ;  /* 0x000001d000007945 */ /* 0x000fe20003800200 */
[----:B------:R-:W-:Y:S01]  /*2080*/  IMAD.IADD R16, R6, 0x1, -R17 ;  /* 0x0000000106107824 */ /* 0x000fe200078e0a11 */
[----:B------:R-:W-:-:S10]  /*2090*/  PLOP3.LUT P0, PT, PT, PT, PT, 0x8, 0x80 ;  /* 0x000000000080781c */ /* 0x000fd40003f0e170 */
[----:B------:R-:W-:Y:S05]  /*20a0*/  @!P3 BRA `(.L_x_24) ;  /* 0x000000000064b947 */ /* 0x000fea0003800000 */
[----:B------:R-:W1:Y:S01]  /*20b0*/  LDC R20, c[0x0][0x3b4] ;  /* 0x0000ed00ff147b82 */ /* 0x000e620000000800 */
[----:B------:R-:W-:Y:S02]  /*20c0*/  IABS R22, R10 ;  /* 0x0000000a00167213 */ /* 0x000fe40000000000 */
[----:B------:R-:W-:Y:S02]  /*20d0*/  ISETP.GE.AND P4, PT, R10, RZ, PT ;  /* 0x000000ff0a00720c */ /* 0x000fe40003f86270 */
[----:B-1----:R-:W-:Y:S02]  /*20e0*/  IABS R18, R20 ;  /* 0x0000001400127213 */ /* 0x002fe40000000000 */
[----:B------:R-:W-:Y:S02]  /*20f0*/  ISETP.NE.AND P5, PT, R20, RZ, PT ;  /* 0x000000ff1400720c */ /* 0x000fe40003fa5270 */
[----:B------:R-:W1:Y:S08]  /*2100*/  I2F.RP R19, R18 ;  /* 0x0000001200137306 */ /* 0x000e700000209400 */
[----:B-1----:R-:W1:Y:S02]  /*2110*/  MUFU.RCP R19, R19 ;  /* 0x0000001300137308 */ /* 0x002e640000001000 */
[----:B-1----:R-:W-:-:S06]  /*2120*/  VIADD R14, R19, 0xffffffe ;  /* 0x0ffffffe130e7836 */ /* 0x002fcc0000000000 */
[----:B------:R1:W2:Y:S02]  /*2130*/  F2I.FTZ.U32.TRUNC.NTZ R15, R14 ;  /* 0x0000000e000f7305 */ /* 0x0002a4000021f000 */
[----:B-1----:R-:W-:Y:S02]  /*2140*/  HFMA2 R14, -RZ, RZ, 0, 0 ;  /* 0x00000000ff0e7431 */ /* 0x002fe400000001ff */
[----:B--2---:R-:W-:-:S04]  /*2150*/  IMAD.MOV R21, RZ, RZ, -R15 ;  /* 0x000000ffff157224 */ /* 0x004fc800078e0a0f */
        /* <DEDUP_REMOVED lines=14> */
.L_x_24:
[----:B------:R-:W-:Y:S05]  /*2240*/  BSYNC.RECONVERGENT B0 ;  /* 0x0000000000007941 */ /* 0x000fea0003800200 */
.L_x_23:
[----:B------:R-:W-:Y:S01]  /*2250*/  ISETP.LT.OR P0, PT, R16, RZ, !P0 ;  /* 0x000000ff1000720c */ /* 0x000fe20004701670 */
[----:B------:R-:W-:Y:S01]  /*2260*/  IMAD.IADD R11, R11, 0x1, R17 ;  /* 0x000000010b0b7824 */ /* 0x000fe200078e0211 */
[----:B------:R-:W-:Y:S03]  /*2270*/  BSSY.RECONVERGENT B0, `(.L_x_25) ;  /* 0x0000040000007945 */ /* 0x000fe60003800200 */
[----:B0-----:R-:W-:-:S08]  /*2280*/  IMAD.WIDE R12, R11, 0x4, R12 ;  /* 0x000000040b0c7825 */ /* 0x001fd000078e020c */
[----:B------:R-:W-:Y:S05]  /*2290*/  @P0 BRA `(.L_x_26) ;  /* 0x0000000000f40947 */ /* 0x000fea0003800000 */
[----:B------:R-:W0:Y:S01]  /*22a0*/  LDC R11, c[0x0][0x3b4] ;  /* 0x0000ed00ff0b7b82 */ /* 0x000e220000000800 */
[----:B------:R-:W-:Y:S01]  /*22b0*/  HFMA2 R14, -RZ, RZ, 0, 0 ;  /* 0x00000000ff0e7431 */ /* 0x000fe200000001ff */
[----:B------:R-:W-:Y:S02]  /*22c0*/  IABS R23, R16 ;  /* 0x0000001000177213 */ /* 0x000fe40000000000 */
[----:B------:R-:W-:Y:S02]  /*22d0*/  ISETP.GE.AND P5, PT, R16, RZ, PT ;  /* 0x000000ff1000720c */ /* 0x000fe40003fa6270 */
[----:B0-----:R-:W-:Y:S02]  /*22e0*/  IABS R18, R11 ;  /* 0x0000000b00127213 */ /* 0x001fe40000000000 */
[----:B------:R-:W-:Y:S02]  /*22f0*/  ISETP.NE.AND P4, PT, R11, RZ, PT ;  /* 0x000000ff0b00720c */ /* 0x000fe40003f85270 */
[----:B------:R-:W0:Y:S08]  /*2300*/  I2F.RP R20, R18 ;  /* 0x0000001200147306 */ /* 0x000e300000209400 */
[----:B0-----:R-:W0:Y:S02]  /*2310*/  MUFU.RCP R20, R20 ;  /* 0x0000001400147308 */ /* 0x001e240000001000 */
[----:B0-----:R-:W-:-:S06]  /*2320*/  VIADD R21, R20, 0xffffffe ;  /* 0x0ffffffe14157836 */ /* 0x001fcc0000000000 */
[----:B------:R-:W0:Y:S02]  /*2330*/  F2I.FTZ.U32.TRUNC.NTZ R15, R21 ;  /* 0x00000015000f7305 */ /* 0x000e24000021f000 */
[----:B0-----:R-:W-:-:S04]  /*2340*/  IMAD.MOV R19, RZ, RZ, -R15 ;  /* 0x000000ffff137224 */ /* 0x001fc800078e0a0f */
[----:B------:R-:W-:-:S04]  /*2350*/  IMAD R19, R19, R18, RZ ;  /* 0x0000001213137224 */ /* 0x000fc800078e02ff */
[----:B------:R-:W-:-:S04]  /*2360*/  IMAD.HI.U32 R22, R15, R19, R14 ;  /* 0x000000130f167227 */ /* 0x000fc800078e000e */
[----:B------:R-:W-:-:S04]  /*2370*/  IMAD.MOV.U32 R19, RZ, RZ, R23 ;  /* 0x000000ffff137224 */ /* 0x000fc800078e0017 */
        /* <DEDUP_REMOVED lines=8> */
[----:B------:R-:W-:-:S04]  /*2400*/  SEL R20, R20, R19, !P0 ;  /* 0x0000001314147207 */ /* 0x000fc80004000000 */
[----:B------:R-:W-:-:S04]  /*2410*/  @!P5 IADD3 R20, PT, PT, -R20, RZ, RZ ;  /* 0x000000ff1414d210 */ /* 0x000fc80007ffe1ff */
[----:B------:R-:W-:-:S04]  /*2420*/  SEL R20, R15, R20, !P4 ;  /* 0x000000140f147207 */ /* 0x000fc80006000000 */
[----:B------:R-:W-:-:S13]  /*2430*/  ISETP.NE.AND P0, PT, R20, RZ, PT ;  /* 0x000000ff1400720c */ /* 0x000fda0003f05270 */
[----:B------:R-:W-:Y:S05]  /*2440*/  @P0 BRA `(.L_x_26) ;  /* 0x0000000000880947 */ /* 0x000fea0003800000 */
[----:B------:R-:W-:Y:S01]  /*2450*/  IABS R21, R10 ;  /* 0x0000000a00157213 */ /* 0x000fe20000000000 */
[----:B------:R-:W-:Y:S01]  /*2460*/  @!P6 VIADD R14, R14, 0x1 ;  /* 0x000000010e0ee836 */ /* 0x000fe20000000000 */
[----:B------:R-:W-:Y:S02]  /*2470*/  ISETP.GE.U32.AND P5, PT, R19, R18, PT ;  /* 0x000000121300720c */ /* 0x000fe40003fa6070 */
[----:B------:R-:W-:Y:S01]  /*2480*/  LOP3.LUT R16, R16, R11, RZ, 0x3c, !PT ;  /* 0x0000000b10107212 */ /* 0x000fe200078e3cff */
[----:B------:R-:W-:Y:S01]  /*2490*/  IMAD.HI.U32 R22, R22, R21, RZ ;  /* 0x0000001516167227 */ /* 0x000fe200078e00ff */
[----:B------:R-:W0:Y:S01]  /*24a0*/  LDC R19, c[0x0][0x3a0] ;  /* 0x0000e800ff137b82 */ /* 0x000e220000000800 */
[----:B------:R-:W-:Y:S02]  /*24b0*/  LOP3.LUT R11, R10, R11, RZ, 0x3c, !PT ;  /* 0x0000000b0a0b7212 */ /* 0x000fe400078e3cff */
[----:B------:R-:W-:-:S04]  /*24c0*/  IMAD.MOV R20, RZ, RZ, -R22 ;  /* 0x000000ffff147224 */ /* 0x000fc800078e0a16 */
[----:B------:R-:W-:Y:S02]  /*24d0*/  IMAD R21, R18, R20, R21 ;  /* 0x0000001412157224 */ /* 0x000fe400078e0215 */
[----:B------:R-:W-:Y:S01]  /*24e0*/  @P5 VIADD R14, R14, 0x1 ;  /* 0x000000010e0e5836 */ /* 0x000fe20000000000 */
[----:B------:R-:W-:Y:S02]  /*24f0*/  ISETP.GE.AND P5, PT, R11, RZ, PT ;  /* 0x000000ff0b00720c */ /* 0x000fe40003fa6270 */
[----:B------:R-:W-:-:S13]  /*2500*/  ISETP.GT.U32.AND P0, PT, R18, R21, PT ;  /* 0x000000151200720c */ /* 0x000fda0003f04070 */
[----:B------:R-:W-:Y:S01]  /*2510*/  @!P0 IMAD.IADD R21, R21, 0x1, -R18 ;  /* 0x0000000115158824 */ /* 0x000fe200078e0a12 */
[----:B------:R-:W-:Y:S02]  /*2520*/  @!P0 IADD3 R22, PT, PT, R22, 0x1, RZ ;  /* 0x0000000116168810 */ /* 0x000fe40007ffe0ff */
[----:B------:R-:W-:Y:S01]  /*2530*/  ISETP.GE.AND P0, PT, R16, RZ, PT ;  /* 0x000000ff1000720c */ /* 0x000fe20003f06270 */
[----:B------:R-:W-:Y:S01]  /*2540*/  IMAD.MOV.U32 R16, RZ, RZ, R14 ;  /* 0x000000ffff107224 */ /* 0x000fe200078e000e */
[----:B------:R-:W-:Y:S02]  /*2550*/  ISETP.GE.U32.AND P6, PT, R21, R18, PT ;  /* 0x000000121500720c */ /* 0x000fe40003fc6070 */
[----:B------:R-:W1:Y:S09]  /*2560*/  LDC R21, c[0x0][0x39c] ;  /* 0x0000e700ff157b82 */ /* 0x000e720000000800 */
[----:B------:R-:W-:-:S02]  /*2570*/  @!P0 IADD3 R16, PT, PT, -R16, RZ, RZ ;  /* 0x000000ff10108210 */ /* 0x000fc40007ffe1ff */
[----:B------:R-:W-:Y:S02]  /*2580*/  @P6 VIADD R22, R22, 0x1 ;  /* 0x0000000116166836 */ /* 0x000fe40000000000 */
[----:B------:R-:W-:Y:S02]  /*2590*/  SEL R18, R15, R16, !P4 ;  /* 0x000000100f127207 */ /* 0x000fe40006000000 */
[----:B------:R-:W-:Y:S02]  /*25a0*/  IMAD.MOV.U32 R14, RZ, RZ, R22 ;  /* 0x000000ffff0e7224 */ /* 0x000fe400078e0016 */
[----:B0-----:R-:W-:Y:S02]  /*25b0*/  ISETP.GE.AND P0, PT, R18, R19, PT ;  /* 0x000000131200720c */ /* 0x001fe40003f06270 */
[----:B------:R-:W-:-:S05]  /*25c0*/  @!P5 IMAD.MOV R14, RZ, RZ, -R14 ;  /* 0x000000ffff0ed224 */ /* 0x000fca00078e0a0e */
[----:B------:R-:W-:-:S04]  /*25d0*/  SEL R16, R15, R14, !P4 ;  /* 0x0000000e0f107207 */ /* 0x000fc80006000000 */
        /* <DEDUP_REMOVED lines=9> */
.L_x_26:
[----:B------:R-:W-:Y:S05]  /*2670*/  BSYNC.RECONVERGENT B0 ;  /* 0x0000000000007941 */ /* 0x000fea0003800200 */
.L_x_25:
[----:B------:R-:W-:Y:S01]  /*2680*/  UISETP.NE.AND UP0, UPT, UR4, 0x1, UPT ;  /* 0x000000010400788c */ /* 0x000fe2000bf05270 */
[----:B------:R-:W-:Y:S08]  /*2690*/  BSSY.RECONVERGENT B0, `(.L_x_22) ;  /* 0x00000bf000007945 */ /* 0x000ff00003800200 */
[----:B------:R-:W-:Y:S05]  /*26a0*/  BRA.U !UP0, `(.L_x_27) ;  /* 0x0000000908f47547 */ /* 0x000fea000b800000 */
[----:B------:R-:W-:Y:S01]  /*26b0*/  LOP3.LUT R11, RZ, R17, RZ, 0x33, !PT ;  /* 0x00000011ff0b7212 */ /* 0x000fe200078e33ff */
[----:B------:R-:W-:Y:S01]  /*26c0*/  BSSY.RECONVERGENT B1, `(.L_x_28) ;  /* 0x000001d000017945 */ /* 0x000fe20003800200 */
[----:B------:R-:W-:-:S03]  /*26d0*/  PLOP3.LUT P0, PT, PT, PT, PT, 0x8, 0x80 ;  /* 0x000000000080781c */ /* 0x000fc60003f0e170 */
[----:B------:R-:W-:Y:S01]  /*26e0*/  IMAD.IADD R11, R6, 0x1, R11 ;  /* 0x00000001060b7824 */ /* 0x000fe200078e020b */
[----:B------:R-:W-:Y:S09]  /*26f0*/  @!P3 BRA `(.L_x_29) ;  /* 0x000000000064b947 */ /* 0x000ff20003800000 */
[----:B------:R-:W0:Y:S01]  /*2700*/  LDC R20, c[0x0][0x3b4] ;  /* 0x0000ed00ff147b82 */ /* 0x000e220000000800 */
[----:B------:R-:W-:Y:S02]  /*2710*/  IABS R21, R10 ;  /* 0x0000000a00157213 */ /* 0x000fe40000000000 */
[----:B------:R-:W-:Y:S02]  /*2720*/  ISETP.GE.AND P4, PT, R10, RZ, PT ;  /* 0x000000ff0a00720c */ /* 0x000fe40003f86270 */
[----:B0-----:R-:W-:Y:S02]  /*2730*/  IABS R16, R20 ;  /* 0x0000001400107213 */ /* 0x001fe40000000000 */
[----:B------:R-:W-:Y:S02]  /*2740*/  ISETP.NE.AND P5, PT, R20, RZ, PT ;  /* 0x000000ff1400720c */ /* 0x000fe40003fa5270 */
[----:B------:R-:W0:Y:S08]  /*2750*/  I2F.RP R18, R16 ;  /* 0x0000001000127306 */ /* 0x000e300000209400 */
[----:B0-----:R-:W0:Y:S02]  /*2760*/  MUFU.RCP R18, R18 ;  /* 0x0000001200127308 */ /* 0x001e240000001000 */
[----:B0-----:R-:W-:-:S06]  /*2770*/  IADD3 R14, PT, PT, R18, 0xffffffe, RZ ;  /* 0x0ffffffe120e7810 */ /* 0x001fcc0007ffe0ff */
[----:B------:R0:W1:Y:S02]  /*2780*/  F2I.FTZ.U32.TRUNC.NTZ R15, R14 ;  /* 0x0000000e000f7305 */ /* 0x000064000021f000 */
[----:B0-----:R-:W-:Y:S02]  /*2790*/  IMAD.MOV.U32 R14, RZ, RZ, RZ ;  /* 0x000000ffff0e7224 */ /* 0x001fe400078e00ff */
[----:B-1----:R-:W-:-:S04]  /*27a0*/  IMAD.MOV R19, RZ, RZ, -R15 ;  /* 0x000000ffff137224 */ /* 0x002fc800078e0a0f */
[----:B------:R-:W-:-:S04]  /*27b0*/  IMAD R19, R19, R16, RZ ;  /* 0x0000001013137224 */ /* 0x000fc800078e02ff */
[----:B------:R-:W-:-:S04]  /*27c0*/  IMAD.HI.U32 R19, R15, R19, R14 ;  /* 0x000000130f137227 */ /* 0x000fc800078e000e */
[----:B------:R-:W-:-:S04]  /*27d0*/  IMAD.MOV.U32 R15, RZ, RZ, R21 ;  /* 0x000000ffff0f7224 */ /* 0x000fc800078e0015 */
[----:B------:R-:W-:-:S05]  /*27e0*/  IMAD.HI.U32 R19, R19, R15, RZ ;  /* 0x0000000f13137227 */ /* 0x000fca00078e00ff */
[----:B------:R-:W-:-:S05]  /*27f0*/  IADD3 R19, PT, PT, -R19, RZ, RZ ;  /* 0x000000ff13137210 */ /* 0x000fca0007ffe1ff */
[----:B------:R-:W-:-:S05]  /*2800*/  IMAD R15, R16, R19, R15 ;  /* 0x00000013100f7224 */ /* 0x000fca00078e020f */
[----:B------:R-:W-:-:S13]  /*2810*/  ISETP.GT.U32.AND P0, PT, R16, R15, PT ;  /* 0x0000000f1000720c */ /* 0x000fda0003f04070 */
[----:B------:R-:W-:-:S05]  /*2820*/  @!P0 IMAD.IADD R15, R15, 0x1, -R16 ;  /* 0x000000010f0f8824 */ /* 0x000fca00078e0a10 */
[----:B------:R-:W-:-:S13]  /*2830*/  ISETP.GT.U32.AND P0, PT, R16, R15, PT ;  /* 0x0000000f1000720c */ /* 0x000fda0003f04070 */
[----:B------:R-:W-:-:S04]  /*2840*/  @!P0 IMAD.IADD R15, R15, 0x1, -R16 ;  /* 0x000000010f0f8824 */ /* 0x000fc800078e0a10 */
[----:B------:R-:W-:-:S05]  /*2850*/  IMAD.MOV.U32 R14, RZ, RZ, R15 ;  /* 0x000000ffff0e7224 */ /* 0x000fca00078e000f */
[----:B------:R-:W-:Y:S02]  /*2860*/  @!P4 IADD3 R14, PT, PT, -R14, RZ, RZ ;  /* 0x000000ff0e0ec210 */ /* 0x000fe40007ffe1ff */
[----:B------:R-:W-:-:S04]  /*2870*/  @!P5 LOP3.LUT R14, RZ, R20, RZ, 0x33, !PT ;  /* 0x00000014ff0ed212 */ /* 0x000fc800078e33ff */
[----:B------:R-:W-:-:S13]  /*2880*/  ISETP.EQ.AND P0, PT, R14, RZ, PT ;  /* 0x000000ff0e00720c */ /* 0x000fda0003f02270 */
.L_x_29:
[----:B------:R-:W-:Y:S05]  /*2890*/  BSYNC.RECONVERGENT B1 ;  /* 0x0000000000017941 */ /* 0x000fea0003800200 */
.L_x_28:
[----:B------:R-:W-:Y:S01]  /*28a0*/  ISETP.LT.OR P0, PT, R11, RZ, !P0 ;  /* 0x000000ff0b00720c */ /* 0x000fe20004701670 */
[----:B------:R-:W-:-:S12]  /*28b0*/  BSSY.RECONVERGENT B1, `(.L_x_30) ;  /* 0x000003f000017945 */ /* 0x000fd80003800200 */
[----:B------:R-:W-:Y:S05]  /*28c0*/  @P0 BRA `(.L_x_31) ;  /* 0x0000000000f40947 */ /* 0x000fea0003800000 */
[----:B------:R-:W0:Y:S01]  /*28d0*/  LDC R16, c[0x0][0x3b4] ;  /* 0x0000ed00ff107b82 */ /* 0x000e220000000800 */
[----:B------:R-:W-:Y:S01]  /*28e0*/  IMAD.MOV.U32 R14, RZ, RZ, RZ ;  /* 0x000000ffff0e7224 */ /* 0x000fe200078e00ff */
        /* <DEDUP_REMOVED lines=10> */
[----:B------:R-:W-:Y:S01]  /*2990*/  IMAD.HI.U32 R22, R15, R19, R14 ;  /* 0x000000130f167227 */ /* 0x000fe200078e000e */
[----:B------:R-:W-:-:S05]  /*29a0*/  MOV R19, R23 ;  /* 0x0000001700137202 */ /* 0x000fca0000000f00 */
        /* <DEDUP_REMOVED lines=16> */
[-C--:B------:R-:W-:Y:S01]  /*2ab0*/  LOP3.LUT R11, R11, R16.reuse, RZ, 0x3c, !PT ;  /* 0x000000100b0b7212 */ /* 0x080fe200078e3cff */
[----:B------:R-:W-:Y:S01]  /*2ac0*/  IMAD.HI.U32 R22, R22, R21, RZ ;  /* 0x0000001516167227 */ /* 0x000fe200078e00ff */
[----:B------:R-:W0:Y:S01]  /*2ad0*/  LDC R19, c[0x0][0x3a0] ;  /* 0x0000e800ff137b82 */ /* 0x000e220000000800 */
[----:B------:R-:W-:Y:S02]  /*2ae0*/  LOP3.LUT R16, R10, R16, RZ, 0x3c, !PT ;  /* 0x000000100a107212 */ /* 0x000fe400078e3cff */
[----:B------:R-:W-:-:S04]  /*2af0*/  IMAD.MOV R20, RZ, RZ, -R22 ;  /* 0x000000ffff147224 */ /* 0x000fc800078e0a16 */
[----:B------:R-:W-:Y:S02]  /*2b00*/  IMAD R21, R18, R20, R21 ;  /* 0x0000001412157224 */ /* 0x000fe400078e0215 */
[----:B------:R-:W-:Y:S01]  /*2b10*/  @P5 VIADD R14, R14, 0x1 ;  /* 0x000000010e0e5836 */ /* 0x000fe20000000000 */
[----:B------:R-:W-:Y:S02]  /*2b20*/  ISETP.GE.AND P5, PT, R16, RZ, PT ;  /* 0x000000ff1000720c */ /* 0x000fe40003fa6270 */
[----:B------:R-:W-:Y:S01]  /*2b30*/  ISETP.GT.U32.AND P0, PT, R18, R21, PT ;  /* 0x000000151200720c */ /* 0x000fe20003f04070 */
[----:B------:R-:W-:-:S12]  /*2b40*/  IMAD.MOV.U32 R16, RZ, RZ, R14 ;  /* 0x000000ffff107224 */ /* 0x000fd800078e000e */
[----:B------:R-:W-:Y:S01]  /*2b50*/  @!P0 IMAD.IADD R21, R21, 0x1, -R18 ;  /* 0x0000000115158824 */ /* 0x000fe200078e0a12 */
[----:B------:R-:W-:Y:S02]  /*2b60*/  @!P0 IADD3 R22, PT, PT, R22, 0x1, RZ ;  /* 0x0000000116168810 */ /* 0x000fe40007ffe0ff */
[----:B------:R-:W-:Y:S02]  /*2b70*/  ISETP.GE.AND P0, PT, R11, RZ, PT ;  /* 0x000000ff0b00720c */ /* 0x000fe40003f06270 */
[----:B------:R-:W-:Y:S01]  /*2b80*/  ISETP.GE.U32.AND P6, PT, R21, R18, PT ;  /* 0x000000121500720c */ /* 0x000fe20003fc6070 */
[----:B------:R-:W1:Y:S10]  /*2b90*/  LDC R11, c[0x0][0x39c] ;  /* 0x0000e700ff0b7b82 */ /* 0x000e740000000800 */
        /* <DEDUP_REMOVED lines=16> */
.L_x_31:
[----:B------:R-:W-:Y:S05]  /*2ca0*/  BSYNC.RECONVERGENT B1 ;  /* 0x0000000000017941 */ /* 0x000fea0003800200 */
.L_x_30:
[----:B------:R-:W-:-:S09]  /*2cb0*/  UISETP.NE.AND UP0, UPT, UR4, 0x2, UPT ;  /* 0x000000020400788c */ /* 0x000fd2000bf05270 */
[----:B------:R-:W-:Y:S05]  /*2cc0*/  BRA.U !UP0, `(.L_x_27) ;  /* 0x00000005086c7547 */ /* 0x000fea000b800000 */
[----:B------:R-:W-:Y:S01]  /*2cd0*/  BSSY.RECONVERGENT B1, `(.L_x_32) ;  /* 0x000001c000017945 */ /* 0x000fe20003800200 */
[----:B------:R-:W-:Y:S02]  /*2ce0*/  IADD3 R17, PT, PT, R6, -0x2, -R17 ;  /* 0xfffffffe06117810 */ /* 0x000fe40007ffe811 */
[----:B------:R-:W-:Y:S01]  /*2cf0*/  PLOP3.LUT P0, PT, PT, PT, PT, 0x8, 0x80 ;  /* 0x000000000080781c */ /* 0x000fe20003f0e170 */
[----:B------:R-:W-:-:S12]  /*2d00*/  @!P3 BRA `(.L_x_33) ;  /* 0x000000000060b947 */ /* 0x000fd80003800000 */
        /* <DEDUP_REMOVED lines=8> */
[----:B0-----:R-:W-:Y:S01]  /*2d90*/  IMAD.MOV.U32 R14, RZ, RZ, RZ ;  /* 0x000000ffff0e7224 */ /* 0x001fe200078e00ff */
[----:B-1----:R-:W-:-:S05]  /*2da0*/  IADD3 R18, PT, PT, RZ, -R15, RZ ;  /* 0x8000000fff127210 */ /* 0x002fca0007ffe0ff */
[----:B------:R-:W-:Y:S01]  /*2db0*/  IMAD R19, R18, R11, RZ ;  /* 0x0000000b12137224 */ /* 0x000fe200078e02ff */
[----:B------:R-:W-:-:S03]  /*2dc0*/  IABS R18, R10 ;  /* 0x0000000a00127213 */ /* 0x000fc60000000000 */
[----:B------:R-:W-:-:S06]  /*2dd0*/  IMAD.HI.U32 R19, R15, R19, R14 ;  /* 0x000000130f137227 */ /* 0x000fcc00078e000e */
[----:B------:R-:W-:-:S04]  /*2de0*/  IMAD.HI.U32 R19, R19, R18, RZ ;  /* 0x0000001213137227 */ /* 0x000fc800078e00ff */
[----:B------:R-:W-:-:S04]  /*2df0*/  IMAD.MOV R19, RZ, RZ, -R19 ;  /* 0x000000ffff137224 */ /* 0x000fc800078e0a13 */
[----:B------:R-:W-:-:S05]  /*2e00*/  IMAD R18, R11, R19, R18 ;  /* 0x000000130b127224 */ /* 0x000fca00078e0212 */
[----:B------:R-:W-:-:S13]  /*2e10*/  ISETP.GT.U32.AND P0, PT, R11, R18, PT ;  /* 0x000000120b00720c */ /* 0x000fda0003f04070 */
[----:B------:R-:W-:-:S05]  /*2e20*/  @!P0 IMAD.IADD R18, R18, 0x1, -R11 ;  /* 0x0000000112128824 */ /* 0x000fca00078e0a0b */
[----:B------:R-:W-:-:S13]  /*2e30*/  ISETP.GT.U32.AND P0, PT, R11, R18, PT ;  /* 0x000000120b00720c */ /* 0x000fda0003f04070 */
[----:B------:R-:W-:-:S05]  /*2e40*/  @!P0 IADD3 R18, PT, PT, R18, -R11, RZ ;  /* 0x8000000b12128210 */ /* 0x000fca0007ffe0ff */
[----:B------:R-:W-:-:S04]  /*2e50*/  IMAD.MOV.U32 R11, RZ, RZ, R18 ;  /* 0x000000ffff0b7224 */ /* 0x000fc800078e0012 */
[----:B------:R-:W-:Y:S01]  /*2e60*/  @!P3 IMAD.MOV R11, RZ, RZ, -R11 ;  /* 0x000000ffff0bb224 */ /* 0x000fe200078e0a0b */
[----:B------:R-:W-:-:S04]  /*2e70*/  @!P4 LOP3.LUT R11, RZ, R20, RZ, 0x33, !PT ;  /* 0x00000014ff0bc212 */ /* 0x000fc800078e33ff */
[----:B------:R-:W-:-:S13]  /*2e80*/  ISETP.EQ.AND P0, PT, R11, RZ, PT ;  /* 0x000000ff0b00720c */ /* 0x000fda0003f02270 */
.L_x_33:
[----:B------:R-:W-:Y:S05]  /*2e90*/  BSYNC.RECONVERGENT B1 ;  /* 0x0000000000017941 */ /* 0x000fea0003800200 */
.L_x_32:
[----:B------:R-:W-:-:S13]  /*2ea0*/  ISETP.LT.OR P0, PT, R17, RZ, !P0 ;  /* 0x000000ff1100720c */ /* 0x000fda0004701670 */
        /* <DEDUP_REMOVED lines=11> */
[----:B0-----:R-:W-:-:S05]  /*2f60*/  IADD3 R19, PT, PT, RZ, -R15, RZ ;  /* 0x8000000fff137210 */ /* 0x001fca0007ffe0ff */
        /* <DEDUP_REMOVED lines=8> */
[----:B------:R-:W-:-:S04]  /*2ff0*/  @!P6 IADD3 R19, PT, PT, R19, -R16, RZ ;  /* 0x800000101313e210 */ /* 0x000fc80007ffe0ff */
[----:B------:R-:W-:Y:S01]  /*3000*/  ISETP.GT.U32.AND P0, PT, R16, R19, PT ;  /* 0x000000131000720c */ /* 0x000fe20003f04070 */
[----:B------:R-:W-:-:S05]  /*3010*/  IMAD.IADD R18, R19, 0x1, -R16 ;  /* 0x0000000113127824 */ /* 0x000fca00078e0a10 */
[----:B------:R-:W-:-:S05]  /*3020*/  SEL R18, R18, R19, !P0 ;  /* 0x0000001312127207 */ /* 0x000fca0004000000 */
[----:B------:R-:W-:-:S05]  /*3030*/  @!P4 IMAD.MOV R18, RZ, RZ, -R18 ;  /* 0x000000ffff12c224 */ /* 0x000fca00078e0a12 */
        /* <DEDUP_REMOVED lines=8> */
[----:B------:R-:W-:Y:S01]  /*30c0*/  LOP3.LUT R10, R10, R11, RZ, 0x3c, !PT ;  /* 0x0000000b0a0a7212 */ /* 0x000fe200078e3cff */
[----:B------:R-:W0:Y:S01]  /*30d0*/  LDC R19, c[0x0][0x39c] ;  /* 0x0000e700ff137b82 */ /* 0x000e220000000800 */
[----:B------:R-:W-:Y:S01]  /*30e0*/  ISETP.GE.AND P6, PT, R17, RZ, PT ;  /* 0x000000ff1100720c */ /* 0x000fe20003fc6270 */
[----:B------:R-:W-:-:S04]  /*30f0*/  IMAD.MOV R18, RZ, RZ, -R22 ;  /* 0x000000ffff127224 */ /* 0x000fc800078e0a16 */
[----:B------:R-:W-:Y:S02]  /*3100*/  IMAD R21, R16, R18, R21 ;  /* 0x0000001210157224 */ /* 0x000fe400078e0215 */
[----:B------:R-:W-:-:S03]  /*3110*/  @P0 VIADD R14, R14, 0x1 ;  /* 0x000000010e0e0836 */ /* 0x000fc60000000000 */
[----:B------:R-:W-:-:S03]  /*3120*/  ISETP.GT.U32.AND P5, PT, R16, R21, PT ;  /* 0x000000151000720c */ /* 0x000fc60003fa4070 */
[----:B------:R-:W-:-:S05]  /*3130*/  @!P6 IMAD.MOV R14, RZ, RZ, -R14 ;  /* 0x000000ffff0ee224 */ /* 0x000fca00078e0a0e */
[----:B------:R-:W-:-:S05]  /*3140*/  SEL R17, R15, R14, !P3 ;  /* 0x0000000e0f117207 */ /* 0x000fca0005800000 */
[-C--:B------:R-:W-:Y:S01]  /*3150*/  @!P5 IADD3 R21, PT, PT, R21, -R16.reuse, RZ ;  /* 0x800000101515d210 */ /* 0x080fe20007ffe0ff */
[----:B------:R-:W-:Y:S01]  /*3160*/  @!P5 VIADD R22, R22, 0x1 ;  /* 0x000000011616d836 */ /* 0x000fe20000000000 */
[----:B------:R-:W-:Y:S02]  /*3170*/  ISETP.GE.AND P5, PT, R10, RZ, PT ;  /* 0x000000ff0a00720c */ /* 0x000fe40003fa6270 */
[----:B------:R-:W-:Y:S02]  /*3180*/  ISETP.GE.U32.AND P4, PT, R21, R16, PT ;  /* 0x000000101500720c */ /* 0x000fe40003f86070 */
[----:B------:R-:W1:Y:S11]  /*3190*/  LDC R16, c[0x0][0x3a0] ;  /* 0x0000e800ff107b82 */ /* 0x000e760000000800 */
[----:B------:R-:W-:-:S05]  /*31a0*/  @P4 IADD3 R22, PT, PT, R22, 0x1, RZ ;  /* 0x0000000116164810 */ /* 0x000fca0007ffe0ff */
[----:B------:R-:W-:-:S04]  /*31b0*/  IMAD.MOV.U32 R10, RZ, RZ, R22 ;  /* 0x000000ffff0a7224 */ /* 0x000fc800078e0016 */
[----:B------:R-:W-:Y:S01]  /*31c0*/  @!P5 IMAD.MOV R10, RZ, RZ, -R10 ;  /* 0x000000ffff0ad224 */ /* 0x000fe200078e0a0a */
[----:B-1----:R-:W-:-:S04]  /*31d0*/  ISETP.GE.AND P0, PT, R17, R16, PT ;  /* 0x000000101100720c */ /* 0x002fc80003f06270 */
[----:B------:R-:W-:-:S04]  /*31e0*/  SEL R14, R15, R10, !P3 ;  /* 0x0000000a0f0e7207 */ /* 0x000fc80005800000 */
[----:B0-----:R-:W-:-:S13]  /*31f0*/  ISETP.GE.OR P0, PT, R14, R19, P0 ;  /* 0x000000130e00720c */ /* 0x001fda0000706670 */
        /* <DEDUP_REMOVED lines=8> */
.L_x_27:
[----:B------:R-:W-:Y:S05]  /*3280*/  BSYNC.RECONVERGENT B0 ;  /* 0x0000000000007941 */ /* 0x000fea0003800200 */
.L_x_22:
[----:B------:R-:W-:Y:S05]  /*3290*/  @P2 BRA `(.L_x_34) ;  /* 0xffffffd400442947 */ /* 0x000fea000383ffff */
[----:B------:R-:W-:Y:S05]  /*32a0*/  @P1 BRA `(.L_x_35) ;  /* 0xffffffd4002c1947 */ /* 0x000fea000383ffff */
[C---:B------:R-:W-:Y:S01]  /*32b0*/  FMUL R2, |R4|.reuse, 2.8853900432586669922 ;  /* 0x4038aa3b04027820 */ /* 0x040fe20000400200 */
[----:B------:R-:W0:Y:S01]  /*32c0*/  LDC.64 R6, c[0x0][0x390] ;  /* 0x0000e400ff067b82 */ /* 0x000e220000000a00 */
[----:B------:R-:W-:Y:S02]  /*32d0*/  HFMA2 R8, -RZ, RZ, 1.875, 0 ;  /* 0x3f800000ff087431 */ /* 0x000fe400000001ff */
[----:B------:R-:W-:Y:S02]  /*32e0*/  IMAD.MOV.U32 R10, RZ, RZ, 0x3c80f082 ;  /* 0x3c80f082ff0a7424 */ /* 0x000fe400078e00ff */
[C---:B------:R-:W-:Y:S01]  /*32f0*/  FMUL R9, R4.reuse, R4 ;  /* 0x0000000404097220 */ /* 0x040fe20000400000 */
[----:B------:R-:W1:Y:S01]  /*3300*/  LDCU UR7, c[0x0][0x3a4] ;  /* 0x00007480ff0777ac */ /* 0x000e620008000800 */
[----:B------:R-:W2:Y:S01]  /*3310*/  MUFU.EX2 R2, R2 ;  /* 0x0000000200027308 */ /* 0x000ea20000000800 */
[C---:B------:R-:W-:Y:S01]  /*3320*/  FSETP.GE.AND P1, PT, |R4|.reuse, 0.60000002384185791016, PT ;  /* 0x3f19999a0400780b */ /* 0x040fe20003f26200 */
[C---:B------:R-:W-:Y:S01]  /*3330*/  FFMA R10, R9.reuse, R10, -0.052303962409496307373 ;  /* 0xbd563cae090a7423 */ /* 0x040fe2000000000a */
[----:B------:R-:W1:Y:S01]  /*3340*/  LDCU.64 UR8, c[0x0][0x3a8] ;  /* 0x00007500ff0877ac */ /* 0x000e620008000a00 */
[----:B------:R-:W-:Y:S01]  /*3350*/  FSETP.GE.AND P0, PT, |R4|, 9.010913848876953125, PT ;  /* 0x41102cb40400780b */ /* 0x000fe20003f06200 */
[----:B--2---:R-:W-:Y:S01]  /*3360*/  FADD R5, R2, 1 ;  /* 0x3f80000002057421 */ /* 0x004fe20000000000 */
[----:B------:R-:W-:Y:S01]  /*3370*/  FFMA R2, R9, R10, 0.1331529766321182251 ;  /* 0x3e08594109027423 */ /* 0x000fe2000000000a */
[----:B0-----:R-:W-:Y:S01]  /*3380*/  IMAD.WIDE R6, R0, 0x4, R6 ;  /* 0x0000000400067825 */ /* 0x001fe200078e0206 */
[----:B-1----:R-:W-:-:S03]  /*3390*/  UIMAD UR7, UR8, UR7, URZ ;  /* 0x00000007080772a4 */ /* 0x002fc6000f8e02ff */
[----:B------:R-:W-:Y:S01]  /*33a0*/  FFMA R2, R9, R2, -0.33332768082618713379 ;  /* 0xbeaaa9ed09027423 */ /* 0x000fe20000000002 */
[----:B------:R-:W0:Y:S01]  /*33b0*/  MUFU.RCP R5, R5 ;  /* 0x0000000500057308 */ /* 0x000e220000001000 */
[----:B------:R-:W-:Y:S01]  /*33c0*/  IMAD.IADD R0, R3, 0x1, R0 ;  /* 0x0000000103007824 */ /* 0x000fe200078e0200 */
[----:B------:R-:W-:Y:S01]  /*33d0*/  UIMAD UR7, UR7, UR9, URZ ;  /* 0x00000009070772a4 */ /* 0x000fe2000f8e02ff */
[----:B------:R-:W-:Y:S01]  /*33e0*/  FFMA R9, R9, R2, RZ ;  /* 0x0000000209097223 */ /* 0x000fe200000000ff */
[----:B0-----:R-:W-:-:S05]  /*33f0*/  FFMA R8, R5, -2, R8 ;  /* 0xc000000005087823 */ /* 0x001fca0000000008 */
[----:B------:R-:W-:Y:S02]  /*3400*/  FSEL R5, R8, 1, !P0 ;  /* 0x3f80000008057808 */ /* 0x000fe40004000000 */
[----:B------:R-:W-:Y:S02]  /*3410*/  ISETP.GE.AND P0, PT, R0, UR7, PT ;  /* 0x0000000700007c0c */ /* 0x000fe4000bf06270 */
[--C-:B------:R-:W-:Y:S01]  /*3420*/  LOP3.LUT R5, R5, 0x80000000, R4.reuse, 0xb8, !PT ;  /* 0x8000000005057812 */ /* 0x100fe200078eb804 */
[----:B------:R-:W-:-:S05]  /*3430*/  @!P1 FFMA R5, R4, R9, R4 ;  /* 0x0000000904059223 */ /* 0x000fca0000000004 */
[----:B------:R0:W-:Y:S05]  /*3440*/  STG.E desc[UR10][R6.64], R5 ;  /* 0x0000000506007986 */ /* 0x0001ea000c10190a */
[----:B------:R-:W-:Y:S05]  /*3450*/  @!P0 BRA `(.L_x_36) ;  /* 0xffffffcc00808947 */ /* 0x000fea000383ffff */
[----:B------:R-:W-:Y:S05]  /*3460*/  EXIT ;  /* 0x000000000000794d */ /* 0x000fea0003800000 */
.L_x_37:
[----:B------:R-:W-:-:S00]  /*3470*/  BRA `(.L_x_37) ;  /* 0xfffffffc00fc7947 */ /* 0x000fc0000383ffff */
[----:B------:R-:W-:-:S00]  /*3480*/  NOP ;  /* 0x0000000000007918 */ /* 0x000fc00000000000 */
[----:B------:R-:W-:-:S00]  /*3490*/  NOP ;  /* 0x0000000000007918 */ /* 0x000fc00000000000 */
[----:B------:R-:W-:-:S00]  /*34a0*/  NOP ;  /* 0x0000000000007918 */ /* 0x000fc00000000000 */
[----:B------:R-:W-:-:S00]  /*34b0*/  NOP ;  /* 0x0000000000007918 */ /* 0x000fc00000000000 */
[----:B------:R-:W-:-:S00]  /*34c0*/  NOP ;  /* 0x0000000000007918 */ /* 0x000fc00000000000 */
[----:B------:R-:W-:-:S00]  /*34d0*/  NOP ;  /* 0x0000000000007918 */ /* 0x000fc00000000000 */
[----:B------:R-:W-:-:S00]  /*34e0*/  NOP ;  /* 0x0000000000007918 */ /* 0x000fc00000000000 */
[----:B------:R-:W-:-:S00]  /*34f0*/  NOP ;  /* 0x0000000000007918 */ /* 0x000fc00000000000 */
.L_x_105:


//--------------------- .text._Z27fused_deconv_bn_relu_kernelPKfS0_S0_S0_S0_S0_Pfiiiiiiiii --------------------------
	.section	.text._Z27fused_deconv_bn_relu_kernelPKfS0_S0_S0_S0_S0_Pfiiiiiiiii,"ax",@progbits
	.align	128
        .global         _Z27fused_deconv_bn_relu_kernelPKfS0_S0_S0_S0_S0_Pfiiiiiiiii
        .type           _Z27fused_deconv_bn_relu_kernelPKfS0_S0_S0_S0_S0_Pfiiiiiiiii,@function
        .size           _Z27fused_deconv_bn_relu_kernelPKfS0_S0_S0_S0_S0_Pfiiiiiiiii,(.L_x_104 - _Z27fused_deconv_bn_relu_kernelPKfS0_S0_S0_S0_S0_Pfiiiiiiiii)
        .other          _Z27fused_deconv_bn_relu_kernelPKfS0_S0_S0_S0_S0_Pfiiiiiiiii,@"STO_CUDA_ENTRY STV_DEFAULT"
_Z27fused_deconv_bn_relu_kernelPKfS0_S0_S0_S0_S0_Pfiiiiiiiii:
.text._Z27fused_deconv_bn_relu_kernelPKfS0_S0_S0_S0_S0_Pfiiiiiiiii:
[----:B------:R-:W-:Y:S01]  /*0000*/  LDC R1, c[0x0][0x37c] ;  /* 0x0000df00ff017b82 */ /* 0x000fe20000000800 */
[----:B------:R-:W0:Y:S07]  /*0010*/  S2R R5, SR_TID.X ;  /* 0x0000000000057919 */ /* 0x000e2e0000002100 */
[----:B------:R-:W1:Y:S01]  /*0020*/  LDC.64 R8, c[0x0][0x3c8] ;  /* 0x0000f200ff087b82 */ /* 0x000e620000000a00 */
[----:B------:R-:W1:Y:S07]  /*0030*/  LDCU UR5, c[0x0][0x3c4] ;  /* 0x00007880ff0577ac */ /* 0x000e6e0008000800 */
[----:B------:R-:W0:Y:S08]  /*0040*/  S2UR UR4, SR_CTAID.X ;  /* 0x00000000000479c3 */ /* 0x000e300000002500 */
[----:B------:R-:W0:Y:S01]  /*0050*/  LDC R2, c[0x0][0x360] ;  /* 0x0000d800ff027b82 */ /* 0x000e220000000800 */
[----:B-1----:R-:W-:-:S04]  /*0060*/  IMAD R6, R8, UR5, RZ ;  /* 0x0000000508067c24 */ /* 0x002fc8000f8e02ff */
[----:B------:R-:W-:Y:S02]  /*0070*/  IMAD R6, R6, R9, RZ ;  /* 0x0000000906067224 */ /* 0x000fe400078e02ff */
[----:B0-----:R-:W-:-:S05]  /*0080*/  IMAD R5, R2, UR4, R5 ;  /* 0x0000000402057c24 */ /* 0x001fca000f8e0205 */
[----:B------:R-:W-:-:S13]  /*0090*/  ISETP.GE.AND P0, PT, R5, R6, PT ;  /* 0x000000060500720c */ /* 0x000fda0003f06270 */
[----:B------:R-:W-:Y:S05]  /*00a0*/  @P0 EXIT ;  /* 0x000000000000094d */ /* 0x000fea0003800000 */
[----:B------:R-:W0:Y:S01]  /*00b0*/  LDCU UR5, c[0x0][0x3b8] ;  /* 0x00007700ff0577ac */ /* 0x000e220008000800 */
[----:B------:R-:W1:Y:S01]  /*00c0*/  LDC.64 R26, c[0x0][0x390] ;  /* 0x0000e400ff1a7b82 */ /* 0x000e620000000a00 */
[----:B------:R-:W-:Y:S01]  /*00d0*/  IMAD R4, R8, R9, RZ ;  /* 0x0000000908047224 */ /* 0x000fe200078e02ff */
[----:B------:R-:W2:Y:S01]  /*00e0*/  LDCU UR4, c[0x0][0x370] ;  /* 0x00006e00ff0477ac */ /* 0x000ea20008000800 */
[----:B------:R-:W3:Y:S05]  /*00f0*/  LDCU.64 UR10, c[0x0][0x358] ;  /* 0x00006b00ff0a77ac */ /* 0x000eea0008000a00 */
[----:B------:R-:W4:Y:S08]  /*0100*/  LDC.64 R12, c[0x0][0x398] ;  /* 0x0000e600ff0c7b82 */ /* 0x000f300000000a00 */
[----:B------:R-:W1:Y:S01]  /*0110*/  LDC.64 R10, c[0x0][0x3b0] ;  /* 0x0000ec00ff0a7b82 */ /* 0x000e620000000a00 */
[----:B0-----:R-:W-:Y:S01]  /*0120*/  UISETP.GT.AND UP0, UPT, UR5, URZ, UPT ;  /* 0x000000ff0500728c */ /* 0x001fe2000bf04270 */
[----:B--2---:R-:W-:-:S06]  /*0130*/  IMAD R2, R2, UR4, RZ ;  /* 0x0000000402027c24 */ /* 0x004fcc000f8e02ff */
[----:B------:R-:W0:Y:S08]  /*0140*/  LDC.64 R18, c[0x0][0x3a0] ;  /* 0x0000e800ff127b82 */ /* 0x000e300000000a00 */
[----:B------:R-:W2:Y:S01]  /*0150*/  LDC.64 R16, c[0x0][0x3a8] ;  /* 0x0000ea00ff107b82 */ /* 0x000ea20000000a00 */
[----:B---3--:R-:W-:Y:S05]  /*0160*/  BRA.U UP0, `(.L_x_38) ;  /* 0x00000005001c7547 */ /* 0x008fea000b800000 */
.L_x_44:
[-C--:B------:R-:W-:Y:S02]  /*0170*/  IABS R0, R4.reuse ;  /* 0x0000000400007213 */ /* 0x080fe40000000000 */
[----:B---3--:R-:W-:Y:S02]  /*0180*/  IABS R14, R5 ;  /* 0x00000005000e7213 */ /* 0x008fe40000000000 */
[----:B------:R-:W3:Y:S01]  /*0190*/  I2F.RP R3, R0 ;  /* 0x0000000000037306 */ /* 0x000ee20000209400 */
[----:B------:R-:W-:-:S07]  /*01a0*/  IABS R15, R4 ;  /* 0x00000004000f7213 */ /* 0x000fce0000000000 */
[----:B---3--:R-:W3:Y:S02]  /*01b0*/  MUFU.RCP R3, R3 ;  /* 0x0000000300037308 */ /* 0x008ee40000001000 */
[----:B---3--:R-:W-:Y:S01]  /*01c0*/  VIADD R8, R3, 0xffffffe ;  /* 0x0ffffffe03087836 */ /* 0x008fe20000000000 */
[----:B------:R-:W-:-:S05]  /*01d0*/  IADD3 R3, PT, PT, RZ, -R15, RZ ;  /* 0x8000000fff037210 */ /* 0x000fca0007ffe0ff */
[----:B------:R3:W5:Y:S02]  /*01e0*/  F2I.FTZ.U32.TRUNC.NTZ R9, R8 ;  /* 0x0000000800097305 */ /* 0x000764000021f000 */
[----:B---3--:R-:W-:Y:S02]  /*01f0*/  IMAD.MOV.U32 R8, RZ, RZ, RZ ;  /* 0x000000ffff087224 */ /* 0x008fe400078e00ff */
[----:B-----5:R-:W-:-:S04]  /*0200*/  IMAD.MOV R7, RZ, RZ, -R9 ;  /* 0x000000ffff077224 */ /* 0x020fc800078e0a09 */
[----:B------:R-:W-:-:S04]  /*0210*/  IMAD R7, R7, R0, RZ ;  /* 0x0000000007077224 */ /* 0x000fc800078e02ff */
[----:B------:R-:W-:-:S06]  /*0220*/  IMAD.HI.U32 R9, R9, R7, R8 ;  /* 0x0000000709097227 */ /* 0x000fcc00078e0008 */
[----:B------:R-:W-:-:S04]  /*0230*/  IMAD.HI.U32 R15, R9, R14, RZ ;  /* 0x0000000e090f7227 */ /* 0x000fc800078e00ff */
[----:B------:R-:W-:-:S05]  /*0240*/  IMAD R3, R15, R3, R14 ;  /* 0x000000030f037224 */ /* 0x000fca00078e020e */
[----:B------:R-:W-:-:S13]  /*0250*/  ISETP.GT.U32.AND P1, PT, R0, R3, PT ;  /* 0x000000030000720c */ /* 0x000fda0003f24070 */
[----:B------:R-:W-:Y:S02]  /*0260*/  @!P1 IMAD.IADD R3, R3, 0x1, -R0 ;  /* 0x0000000103039824 */ /* 0x000fe400078e0a00 */
[----:B------:R-:W-:Y:S01]  /*0270*/  @!P1 VIADD R15, R15, 0x1 ;  /* 0x000000010f0f9836 */ /* 0x000fe20000000000 */
[----:B------:R-:W-:Y:S02]  /*0280*/  ISETP.NE.AND P1, PT, R4, RZ, PT ;  /* 0x000000ff0400720c */ /* 0x000fe40003f25270 */
[----:B------:R-:W-:Y:S02]  /*0290*/  ISETP.GE.U32.AND P0, PT, R3, R0, PT ;  /* 0x000000000300720c */ /* 0x000fe40003f06070 */
[----:B------:R-:W-:-:S04]  /*02a0*/  LOP3.LUT R0, R5, R4, RZ, 0x3c, !PT ;  /* 0x0000000405007212 */ /* 0x000fc800078e3cff */
[----:B------:R-:W-:-:S07]  /*02b0*/  ISETP.GE.AND P2, PT, R0, RZ, PT ;  /* 0x000000ff0000720c */ /* 0x000fce0003f46270 */
[----:B------:R-:W-:-:S06]  /*02c0*/  @P0 VIADD R15, R15, 0x1 ;  /* 0x000000010f0f0836 */ /* 0x000fcc0000000000 */
[----:B------:R-:W-:Y:S02]  /*02d0*/  @!P2 IADD3 R15, PT, PT, -R15, RZ, RZ ;  /* 0x000000ff0f0fa210 */ /* 0x000fe40007ffe1ff */
[----:B------:R-:W-:-:S05]  /*02e0*/  @!P1 LOP3.LUT R15, RZ, R4, RZ, 0x33, !PT ;  /* 0x00000004ff0f9212 */ /* 0x000fca00078e33ff */
[----:B--2---:R-:W-:-:S06]  /*02f0*/  IMAD.WIDE R22, R15, 0x4, R16 ;  /* 0x000000040f167825 */ /* 0x004fcc00078e0210 */
[----:B------:R-:W2:Y:S01]  /*0300*/  LDG.E R22, desc[UR10][R22.64] ;  /* 0x0000000a16167981 */ /* 0x000ea2000c1e1900 */
[----:B0-----:R-:W-:-:S04]  /*0310*/  IMAD.WIDE R20, R15, 0x4, R18 ;  /* 0x000000040f147825 */ /* 0x001fc800078e0212 */
[----:B-1----:R-:W-:Y:S02]  /*0320*/  IMAD.WIDE R8, R15, 0x4, R26 ;  /* 0x000000040f087825 */ /* 0x002fe400078e021a */
[----:B------:R-:W3:Y:S04]  /*0330*/  LDG.E R20, desc[UR10][R20.64] ;  /* 0x0000000a14147981 */ /* 0x000ee8000c1e1900 */
[----:B------:R-:W5:Y:S01]  /*0340*/  LDG.E R8, desc[UR10][R8.64] ;  /* 0x0000000a08087981 */ /* 0x000f62000c1e1900 */
[----:B------:R-:W-:Y:S01]  /*0350*/  BSSY.RECONVERGENT B0, `(.L_x_39) ;  /* 0x0000011000007945 */ /* 0x000fe20003800200 */
[----:B--2---:R-:W-:-:S04]  /*0360*/  FADD R24, R22, 9.9999997473787516356e-06 ;  /* 0x3727c5ac16187421 */ /* 0x004fc80000000000 */
[----:B------:R-:W-:Y:S01]  /*0370*/  VIADD R0, R24, 0xf3000000 ;  /* 0xf300000018007836 */ /* 0x000fe20000000000 */
[----:B------:R0:W1:Y:S01]  /*0380*/  MUFU.RSQ R7, R24 ;  /* 0x0000001800077308 */ /* 0x0000620000001400 */
[----:B---3--:R-:W-:-:S03]  /*0390*/  FADD R3, RZ, -R20 ;  /* 0x80000014ff037221 */ /* 0x008fc60000000000 */
[----:B------:R-:W-:Y:S01]  /*03a0*/  ISETP.GT.U32.AND P0, PT, R0, 0x727fffff, PT ;  /* 0x727fffff0000780c */ /* 0x000fe20003f04070 */
[----:B-----5:R-:W-:-:S12]  /*03b0*/  FMUL R14, R8, R3 ;  /* 0x00000003080e7220 */ /* 0x020fd80000400000 */
[----:B01----:R-:W-:Y:S05]  /*03c0*/  @!P0 BRA `(.L_x_40) ;  /* 0x0000000000148947 */ /* 0x003fea0003800000 */
[----:B------:R-:W-:Y:S01]  /*03d0*/  IMAD.MOV.U32 R0, RZ, RZ, R24 ;  /* 0x000000ffff007224 */ /* 0x000fe200078e0018 */
[----:B------:R-:W-:-:S07]  /*03e0*/  MOV R8, 0x400 ;  /* 0x0000040000087802 */ /* 0x000fce0000000f00 */
[----:B----4-:R-:W-:Y:S05]  /*03f0*/  CALL.REL.NOINC `($__internal_0_$__cuda_sm20_sqrt_rn_f32_slowpath) ;  /* 0x0000003800b87944 */ /* 0x010fea0003c00000 */
[----:B------:R-:W-:Y:S01]  /*0400*/  IMAD.MOV.U32 R3, RZ, RZ, R21 ;  /* 0x000000ffff037224 */ /* 0x000fe200078e0015 */
[----:B------:R-:W-:Y:S06]  /*0410*/  BRA `(.L_x_41) ;  /* 0x0000000000107947 */ /* 0x000fec0003800000 */
.L_x_40:
[----:B------:R-:W-:Y:S01]  /*0420*/  FMUL.FTZ R3, R24, R7 ;  /* 0x0000000718037220 */ /* 0x000fe20000410000 */
[----:B------:R-:W-:-:S03]  /*0430*/  FMUL.FTZ R7, R7, 0.5 ;  /* 0x3f00000007077820 */ /* 0x000fc60000410000 */
[----:B------:R-:W-:-:S04]  /*0440*/  FFMA R0, -R3, R3, R24 ;  /* 0x0000000303007223 */ /* 0x000fc80000000118 */
[----:B------:R-:W-:-:S07]  /*0450*/  FFMA R3, R0, R7, R3 ;  /* 0x0000000700037223 */ /* 0x000fce0000000003 */
.L_x_41:
[----:B------:R-:W-:Y:S05]  /*0460*/  BSYNC.RECONVERGENT B0 ;  /* 0x0000000000007941 */ /* 0x000fea0003800200 */
.L_x_39:
[----:B------:R-:W0:Y:S01]  /*0470*/  MUFU.RCP R0, R3 ;  /* 0x0000000300007308 */ /* 0x000e220000001000 */
[----:B------:R-:W-:Y:S07]  /*0480*/  BSSY.RECONVERGENT B0, `(.L_x_42) ;  /* 0x000000b000007945 */ /* 0x000fee0003800200 */
[----:B------:R-:W1:Y:S01]  /*0490*/  FCHK P0, R14, R3 ;  /* 0x000000030e007302 */ /* 0x000e620000000000 */
[----:B0-----:R-:W-:-:S04]  /*04a0*/  FFMA R7, R0, -R3, 1 ;  /* 0x3f80000000077423 */ /* 0x001fc80000000803 */
[----:B------:R-:W-:-:S04]  /*04b0*/  FFMA R7, R0, R7, R0 ;  /* 0x0000000700077223 */ /* 0x000fc80000000000 */
[----:B------:R-:W-:-:S04]  /*04c0*/  FFMA R0, R14, R7, RZ ;  /* 0x000000070e007223 */ /* 0x000fc800000000ff */
[----:B------:R-:W-:-:S04]  /*04d0*/  FFMA R8, R0, -R3, R14 ;  /* 0x8000000300087223 */ /* 0x000fc8000000000e */
[----:B------:R-:W-:Y:S01]  /*04e0*/  FFMA R0, R7, R8, R0 ;  /* 0x0000000807007223 */ /* 0x000fe20000000000 */
[----:B-1----:R-:W-:Y:S06]  /*04f0*/  @!P0 BRA `(.L_x_43) ;  /* 0x00000000000c8947 */ /* 0x002fec0003800000 */
[----:B------:R-:W-:Y:S02]  /*0500*/  MOV R0, R14 ;  /* 0x0000000e00007202 */ /* 0x000fe40000000f00 */
[----:B------:R-:W-:-:S07]  /*0510*/  MOV R8, 0x530 ;  /* 0x0000053000087802 */ /* 0x000fce0000000f00 */
[----:B----4-:R-:W-:Y:S05]  /*0520*/  CALL.REL.NOINC `($__internal_1_$__cuda_sm3x_div_rn_noftz_f32_slowpath) ;  /* 0x0000003800c07944 */ /* 0x010fea0003c00000 */
.L_x_43:
[----:B------:R-:W-:Y:S05]  /*0530*/  BSYNC.RECONVERGENT B0 ;  /* 0x0000000000007941 */ /* 0x000fea0003800200 */
.L_x_42:
[----:B----4-:R-:W-:-:S06]  /*0540*/  IMAD.WIDE R8, R15, 0x4, R12 ;  /* 0x000000040f087825 */ /* 0x010fcc00078e020c */
[----:B------:R-:W2:Y:S01]  /*0550*/  LDG.E R9, desc[UR10][R8.64] ;  /* 0x0000000a08097981 */ /* 0x000ea2000c1e1900 */
[----:B------:R-:W-:-:S04]  /*0560*/  IMAD.WIDE R14, R5, 0x4, R10 ;  /* 0x00000004050e7825 */ /* 0x000fc800078e020a */
[----:B------:R-:W-:-:S05]  /*0570*/  IMAD.IADD R5, R2, 0x1, R5 ;  /* 0x0000000102057824 */ /* 0x000fca00078e0205 */
[----:B------:R-:W-:Y:S01]  /*0580*/  ISETP.GE.AND P0, PT, R5, R6, PT ;  /* 0x000000060500720c */ /* 0x000fe20003f06270 */
[----:B--2---:R-:W-:-:S05]  /*0590*/  FADD R0, R9, R0 ;  /* 0x0000000009007221 */ /* 0x004fca0000000000 */
[----:B------:R-:W-:-:S05]  /*05a0*/  FMNMX R3, RZ, R0, !PT ;  /* 0x00000000ff037209 */ /* 0x000fca0007800000 */
[----:B------:R3:W-:Y:S02]  /*05b0*/  STG.E desc[UR10][R14.64], R3 ;  /* 0x000000030e007986 */ /* 0x0007e4000c10190a */
[----:B------:R-:W-:Y:S05]  /*05c0*/  @!P0 BRA `(.L_x_44) ;  /* 0xfffffff800e88947 */ /* 0x000fea000383ffff */
[----:B------:R-:W-:Y:S05]  /*05d0*/  EXIT ;  /* 0x000000000000794d */ /* 0x000fea0003800000 */
.L_x_38:
[----:B------:R-:W3:Y:S01]  /*05e0*/  LDCU UR4, c[0x0][0x3d0] ;  /* 0x00007a00ff0477ac */ /* 0x000ee20008000800 */
[----:B0-----:R-:W0:Y:S08]  /*05f0*/  LDC.64 R18, c[0x0][0x390] ;  /* 0x0000e400ff127b82 */ /* 0x001e300000000a00 */
[----:B--2---:R-:W2:Y:S08]  /*0600*/  LDC.64 R16, c[0x0][0x398] ;  /* 0x0000e600ff107b82 */ /* 0x004eb00000000a00 */
[----:B------:R-:W0:Y:S01]  /*0610*/  LDC.64 R14, c[0x0][0x3b0] ;  /* 0x0000ec00ff0e7b82 */ /* 0x000e220000000a00 */
[----:B---3--:R-:W-:-:S07]  /*0620*/  UISETP.GT.AND UP0, UPT, UR4, URZ, UPT ;  /* 0x000000ff0400728c */ /* 0x008fce000bf04270 */
[----:B----4-:R-:W3:Y:S08]  /*0630*/  LDC.64 R12, c[0x0][0x3a0] ;  /* 0x0000e800ff0c7b82 */ /* 0x010ef00000000a00 */
[----:B-1----:R-:W1:Y:S01]  /*0640*/  LDC.64 R10, c[0x0][0x3a8] ;  /* 0x0000ea00ff0a7b82 */ /* 0x002e620000000a00 */
[----:B------:R-:W-:Y:S05]  /*0650*/  BRA.U UP0, `(.L_x_45) ;  /* 0x00000005001c7547 */ /* 0x000fea000b800000 */
.L_x_51:
[-C--:B------:R-:W-:Y:S02]  /*0660*/  IABS R0, R4.reuse ;  /* 0x0000000400007213 */ /* 0x080fe40000000000 */
[----:B----4-:R-:W-:Y:S02]  /*0670*/  IABS R20, R5 ;  /* 0x0000000500147213 */ /* 0x010fe40000000000 */
[----:B------:R-:W4:Y:S01]  /*0680*/  I2F.RP R3, R0 ;  /* 0x0000000000037306 */ /* 0x000f220000209400 */
[----:B------:R-:W-:-:S07]  /*0690*/  IABS R21, R4 ;  /* 0x0000000400157213 */ /* 0x000fce0000000000 */
[----:B----4-:R-:W4:Y:S02]  /*06a0*/  MUFU.RCP R3, R3 ;  /* 0x0000000300037308 */ /* 0x010f240000001000 */
[----:B----4-:R-:W-:Y:S02]  /*06b0*/  VIADD R8, R3, 0xffffffe ;  /* 0x0ffffffe03087836 */ /* 0x010fe40000000000 */
[----:B------:R-:W-:-:S04]  /*06c0*/  IMAD.MOV R3, RZ, RZ, -R21 ;  /* 0x000000ffff037224 */ /* 0x000fc800078e0a15 */
[----:B------:R4:W5:Y:S02]  /*06d0*/  F2I.FTZ.U32.TRUNC.NTZ R9, R8 ;  /* 0x0000000800097305 */ /* 0x000964000021f000 */
[----:B----4-:R-:W-:Y:S02]  /*06e0*/  HFMA2 R8, -RZ, RZ, 0, 0 ;  /* 0x00000000ff087431 */ /* 0x010fe400000001ff */
        /* <DEDUP_REMOVED lines=12> */
[----:B------:R-:W-:-:S06]  /*07b0*/  @P0 IADD3 R23, PT, PT, R23, 0x1, RZ ;  /* 0x0000000117170810 */ /* 0x000fcc0007ffe0ff */
[----:B------:R-:W-:Y:S01]  /*07c0*/  @!P2 IMAD.MOV R23, RZ, RZ, -R23 ;  /* 0x000000ffff17a224 */ /* 0x000fe200078e0a17 */
[----:B------:R-:W-:-:S05]  /*07d0*/  @!P1 LOP3.LUT R23, RZ, R4, RZ, 0x33, !PT ;  /* 0x00000004ff179212 */ /* 0x000fca00078e33ff */
[----:B-1----:R-:W-:-:S06]  /*07e0*/  IMAD.WIDE R26, R23, 0x4, R10 ;  /* 0x00000004171a7825 */ /* 0x002fcc00078e020a */
[----:B------:R-:W4:Y:S01]  /*07f0*/  LDG.E R26, desc[UR10][R26.64] ;  /* 0x0000000a1a1a7981 */ /* 0x000f22000c1e1900 */
[----:B---3--:R-:W-:-:S04]  /*0800*/  IMAD.WIDE R20, R23, 0x4, R12 ;  /* 0x0000000417147825 */ /* 0x008fc800078e020c */
[----:B0-----:R-:W-:Y:S02]  /*0810*/  IMAD.WIDE R8, R23, 0x4, R18 ;  /* 0x0000000417087825 */ /* 0x001fe400078e0212 */
[----:B------:R-:W3:Y:S04]  /*0820*/  LDG.E R20, desc[UR10][R20.64] ;  /* 0x0000000a14147981 */ /* 0x000ee8000c1e1900 */
[----:B------:R-:W5:Y:S01]  /*0830*/  LDG.E R8, desc[UR10][R8.64] ;  /* 0x0000000a08087981 */ /* 0x000f62000c1e1900 */
[----:B------:R-:W-:Y:S01]  /*0840*/  BSSY.RECONVERGENT B0, `(.L_x_46) ;  /* 0x0000011000007945 */ /* 0x000fe20003800200 */
[----:B----4-:R-:W-:-:S04]  /*0850*/  FADD R22, R26, 9.9999997473787516356e-06 ;  /* 0x3727c5ac1a167421 */ /* 0x010fc80000000000 */
        /* <DEDUP_REMOVED lines=8> */
[----:B--2---:R-:W-:Y:S05]  /*08e0*/  CALL.REL.NOINC `($__internal_0_$__cuda_sm20_sqrt_rn_f32_slowpath) ;  /* 0x00000034007c7944 */ /* 0x004fea0003c00000 */
[----:B------:R-:W-:Y:S01]  /*08f0*/  MOV R3, R21 ;  /* 0x0000001500037202 */ /* 0x000fe20000000f00 */
[----:B------:R-:W-:Y:S06]  /*0900*/  BRA `(.L_x_48) ;  /* 0x0000000000107947 */ /* 0x000fec0003800000 */
.L_x_47:
[----:B------:R-:W-:Y:S01]  /*0910*/  FMUL.FTZ R3, R22, R7 ;  /* 0x0000000716037220 */ /* 0x000fe20000410000 */
[----:B------:R-:W-:-:S03]  /*0920*/  FMUL.FTZ R7, R7, 0.5 ;  /* 0x3f00000007077820 */ /* 0x000fc60000410000 */
[----:B------:R-:W-:-:S04]  /*0930*/  FFMA R0, -R3, R3, R22 ;  /* 0x0000000303007223 */ /* 0x000fc80000000116 */
[----:B------:R-:W-:-:S07]  /*0940*/  FFMA R3, R0, R7, R3 ;  /* 0x0000000700037223 */ /* 0x000fce0000000003 */
.L_x_48:
[----:B------:R-:W-:Y:S05]  /*0950*/  BSYNC.RECONVERGENT B0 ;  /* 0x0000000000007941 */ /* 0x000fea0003800200 */
.L_x_46:
        /* <DEDUP_REMOVED lines=9> */
[----:B------:R-:W-:Y:S01]  /*09f0*/  IMAD.MOV.U32 R0, RZ, RZ, R24 ;  /* 0x000000ffff007224 */ /* 0x000fe200078e0018 */
[----:B------:R-:W-:-:S07]  /*0a00*/  MOV R8, 0xa20 ;  /* 0x00000a2000087802 */ /* 0x000fce0000000f00 */
[----:B--2---:R-:W-:Y:S05]  /*0a10*/  CALL.REL.NOINC `($__internal_1_$__cuda_sm3x_div_rn_noftz_f32_slowpath) ;  /* 0x0000003400847944 */ /* 0x004fea0003c00000 */
.L_x_50:
[----:B------:R-:W-:Y:S05]  /*0a20*/  BSYNC.RECONVERGENT B0 ;  /* 0x0000000000007941 */ /* 0x000fea0003800200 */
.L_x_49:
[----:B--2---:R-:W-:-:S06]  /*0a30*/  IMAD.WIDE R8, R23, 0x4, R16 ;  /* 0x0000000417087825 */ /* 0x004fcc00078e0210 */
        /* <DEDUP_REMOVED lines=9> */
.L_x_45:
[----:B------:R-:W4:Y:S01]  /*0ad0*/  LDCU.64 UR6, c[0x0][0x388] ;  /* 0x00007100ff0677ac */ /* 0x000f220008000a00 */
[----:B------:R-:W-:Y:S02]  /*0ae0*/  ULOP3.LUT UR4, UR4, 0x3, URZ, 0xc0, !UPT ;  /* 0x0000000304047892 */ /* 0x000fe4000f8ec0ff */
[----:B----4-:R-:W-:-:S04]  /*0af0*/  UIADD3 UR5, UP0, UPT, UR6, 0x8, URZ ;  /* 0x0000000806057890 */ /* 0x010fc8000ff1e0ff */
[----:B------:R-:W-:-:S12]  /*0b00*/  UIADD3.X UR6, UPT, UPT, URZ, UR7, URZ, UP0, !UPT ;  /* 0x00000007ff067290 */ /* 0x000fd800087fe4ff */
.L_x_89:
[----:B------:R-:W1:Y:S01]  /*0b10*/  LDC R0, c[0x0][0x3cc] ;  /* 0x0000f300ff007b82 */ /* 0x000e620000000800 */
[----:B---3--:R-:W-:Y:S01]  /*0b20*/  IABS R12, R5 ;  /* 0x00000005000c7213 */ /* 0x008fe20000000000 */
[----:B------:R-:W3:Y:S06]  /*0b30*/  LDCU UR7, c[0x0][0x3d8] ;  /* 0x00007b00ff0777ac */ /* 0x000eec0008000800 */
[----:B----4-:R-:W4:Y:S08]  /*0b40*/  LDC R3, c[0x0][0x3c8] ;  /* 0x0000f200ff037b82 */ /* 0x010f300000000800 */
[----:B------:R-:W5:Y:S01]  /*0b50*/  LDC.64 R8, c[0x0][0x3c8] ;  /* 0x0000f200ff087b82 */ /* 0x000f620000000a00 */
[----:B-1----:R-:W-:-:S04]  /*0b60*/  IABS R11, R0 ;  /* 0x00000000000b7213 */ /* 0x002fc80000000000 */
[----:B------:R-:W1:Y:S01]  /*0b70*/  I2F.RP R4, R11 ;  /* 0x0000000b00047306 */ /* 0x000e620000209400 */
[----:B-----5:R-:W-:-:S07]  /*0b80*/  IMAD R8, R8, R9, RZ ;  /* 0x0000000908087224 */ /* 0x020fce00078e02ff */
[----:B-1----:R-:W1:Y:S01]  /*0b90*/  MUFU.RCP R4, R4 ;  /* 0x0000000400047308 */ /* 0x002e620000001000 */
[----:B------:R-:W-:Y:S01]  /*0ba0*/  ISETP.NE.AND P5, PT, R8, RZ, PT ;  /* 0x000000ff0800720c */ /* 0x000fe20003fa5270 */
[----:B-1----:R-:W-:Y:S01]  /*0bb0*/  VIADD R6, R4, 0xffffffe ;  /* 0x0ffffffe04067836 */ /* 0x002fe20000000000 */
[----:B----4-:R-:W-:-:S05]  /*0bc0*/  IABS R4, R3 ;  /* 0x0000000300047213 */ /* 0x010fca0000000000 */
[----:B------:R1:W4:Y:S02]  /*0bd0*/  F2I.FTZ.U32.TRUNC.NTZ R7, R6 ;  /* 0x0000000600077305 */ /* 0x000324000021f000 */
[----:B-1----:R-:W-:Y:S01]  /*0be0*/  IMAD.MOV.U32 R6, RZ, RZ, RZ ;  /* 0x000000ffff067224 */ /* 0x002fe200078e00ff */
[----:B----4-:R-:W-:-:S05]  /*0bf0*/  IADD3 R10, PT, PT, RZ, -R7, RZ ;  /* 0x80000007ff0a7210 */ /* 0x010fca0007ffe0ff */
[----:B------:R-:W-:Y:S02]  /*0c00*/  IMAD R9, R10, R11, RZ ;  /* 0x0000000b0a097224 */ /* 0x000fe400078e02ff */
[----:B------:R-:W1:Y:S02]  /*0c10*/  I2F.RP R10, R4 ;  /* 0x00000004000a7306 */ /* 0x000e640000209400 */
[----:B------:R-:W-:Y:S01]  /*0c20*/  IMAD.HI.U32 R7, R7, R9, R6 ;  /* 0x0000000907077227 */ /* 0x000fe200078e0006 */
[----:B------:R-:W-:-:S05]  /*0c30*/  IABS R9, R8 ;  /* 0x0000000800097213 */ /* 0x000fca0000000000 */
[----:B0-----:R-:W0:Y:S01]  /*0c40*/  I2F.RP R14, R9 ;  /* 0x00000009000e7306 */ /* 0x001e220000209400 */
[----:B------:R-:W-:-:S04]  /*0c50*/  IMAD.HI.U32 R13, R7, R12, RZ ;  /* 0x0000000c070d7227 */ /* 0x000fc800078e00ff */
[----:B------:R-:W-:-:S03]  /*0c60*/  IMAD.MOV R6, RZ, RZ, -R13 ;  /* 0x000000ffff067224 */ /* 0x000fc600078e0a0d */
[----:B-1----:R-:W1:Y:S01]  /*0c70*/  MUFU.RCP R10, R10 ;  /* 0x0000000a000a7308 */ /* 0x002e620000001000 */
[----:B------:R-:W-:-:S05]  /*0c80*/  IMAD R6, R11, R6, R12 ;  /* 0x000000060b067224 */ /* 0x000fca00078e020c */
[----:B------:R-:W-:Y:S02]  /*0c90*/  ISETP.GT.U32.AND P1, PT, R11, R6, PT ;  /* 0x000000060b00720c */ /* 0x000fe40003f24070 */
[----:B0-----:R-:W0:Y:S01]  /*0ca0*/  MUFU.RCP R14, R14 ;  /* 0x0000000e000e7308 */ /* 0x001e220000001000 */
[----:B-1----:R-:W-:-:S10]  /*0cb0*/  VIADD R7, R10, 0xffffffe ;  /* 0x0ffffffe0a077836 */ /* 0x002fd40000000000 */
[-C--:B------:R-:W-:Y:S01]  /*0cc0*/  @!P1 IADD3 R6, PT, PT, R6, -R11.reuse, RZ ;  /* 0x8000000b06069210 */ /* 0x080fe20007ffe0ff */
[----:B------:R-:W-:Y:S01]  /*0cd0*/  @!P1 VIADD R13, R13, 0x1 ;  /* 0x000000010d0d9836 */ /* 0x000fe20000000000 */
[----:B------:R-:W-:Y:S02]  /*0ce0*/  ISETP.NE.AND P1, PT, R0, RZ, PT ;  /* 0x000000ff0000720c */ /* 0x000fe40003f25270 */
[----:B------:R-:W-:Y:S01]  /*0cf0*/  ISETP.GE.U32.AND P0, PT, R6, R11, PT ;  /* 0x0000000b0600720c */ /* 0x000fe20003f06070 */
[----:B------:R-:W1:Y:S01]  /*0d00*/  F2I.FTZ.U32.TRUNC.NTZ R7, R7 ;  /* 0x0000000700077305 */ /* 0x000e62000021f000 */
[----:B------:R-:W-:Y:S01]  /*0d10*/  LOP3.LUT R6, R5, R0, RZ, 0x3c, !PT ;  /* 0x0000000005067212 */ /* 0x000fe200078e3cff */
[----:B0-----:R-:W-:Y:S01]  /*0d20*/  VIADD R11, R14, 0xffffffe ;  /* 0x0ffffffe0e0b7836 */ /* 0x001fe20000000000 */
[----:B------:R-:W-:Y:S02]  /*0d30*/  IABS R14, R8 ;  /* 0x00000008000e7213 */ /* 0x000fe40000000000 */
[----:B------:R-:W-:Y:S01]  /*0d40*/  ISETP.GE.AND P2, PT, R6, RZ, PT ;  /* 0x000000ff0600720c */ /* 0x000fe20003f46270 */
[----:B------:R-:W-:-:S02]  /*0d50*/  IMAD.MOV.U32 R6, RZ, RZ, RZ ;  /* 0x000000ffff067224 */ /* 0x000fc400078e00ff */
[----:B------:R-:W0:Y:S04]  /*0d60*/  F2I.FTZ.U32.TRUNC.NTZ R11, R11 ;  /* 0x0000000b000b7305 */ /* 0x000e28000021f000 */
[----:B------:R-:W-:Y:S01]  /*0d70*/  @P0 VIADD R13, R13, 0x1 ;  /* 0x000000010d0d0836 */ /* 0x000fe20000000000 */
[----:B-1----:R-:W-:-:S05]  /*0d80*/  IADD3 R15, PT, PT, RZ, -R7, RZ ;  /* 0x80000007ff0f7210 */ /* 0x002fca0007ffe0ff */
[----:B------:R-:W-:Y:S01]  /*0d90*/  @!P2 IMAD.MOV R13, RZ, RZ, -R13 ;  /* 0x000000ffff0da224 */ /* 0x000fe200078e0a0d */
[----:B------:R-:W-:Y:S01]  /*0da0*/  @!P1 LOP3.LUT R13, RZ, R0, RZ, 0x33, !PT ;  /* 0x00000000ff0d9212 */ /* 0x000fe200078e33ff */
[----:B------:R-:W-:Y:S02]  /*0db0*/  IMAD R15, R15, R4, RZ ;  /* 0x000000040f0f7224 */ /* 0x000fe400078e02ff */
[----:B0-----:R-:W-:Y:S01]  /*0dc0*/  IMAD.MOV R10, RZ, RZ, -R11 ;  /* 0x000000ffff0a7224 */ /* 0x001fe200078e0a0b */
[----:B--2---:R-:W-:Y:S01]  /*0dd0*/  IABS R16, R13 ;  /* 0x0000000d00107213 */ /* 0x004fe20000000000 */
[----:B------:R-:W-:Y:S01]  /*0de0*/  IMAD.HI.U32 R6, R7, R15, R6 ;  /* 0x0000000f07067227 */ /* 0x000fe200078e0006 */
[----:B------:R-:W-:Y:S02]  /*0df0*/  ISETP.GE.AND P4, PT, R13, RZ, PT ;  /* 0x000000ff0d00720c */ /* 0x000fe40003f86270 */
[----:B------:R-:W-:Y:S01]  /*0e00*/  MOV R15, R16 ;  /* 0x00000010000f7202 */ /* 0x000fe20000000f00 */
[----:B------:R-:W-:-:S02]  /*0e10*/  IMAD R7, R10, R9, RZ ;  /* 0x000000090a077224 */ /* 0x000fc400078e02ff */
[----:B------:R-:W-:Y:S02]  /*0e20*/  IMAD.MOV.U32 R10, RZ, RZ, RZ ;  /* 0x000000ffff0a7224 */ /* 0x000fe400078e00ff */
[----:B------:R-:W-:-:S04]  /*0e30*/  IMAD.HI.U32 R6, R6, R15, RZ ;  /* 0x0000000f06067227 */ /* 0x000fc800078e00ff */
[----:B------:R-:W-:-:S04]  /*0e40*/  IMAD.HI.U32 R7, R11, R7, R10 ;  /* 0x000000070b077227 */ /* 0x000fc800078e000a */
[----:B------:R-:W-:Y:S02]  /*0e50*/  IMAD.MOV R6, RZ, RZ, -R6 ;  /* 0x000000ffff067224 */ /* 0x000fe400078e0a06 */
[----:B------:R-:W-:Y:S02]  /*0e60*/  IMAD.MOV R10, RZ, RZ, -R14 ;  /* 0x000000ffff0a7224 */ /* 0x000fe400078e0a0e */
[----:B------:R-:W-:-:S04]  /*0e70*/  IMAD.HI.U32 R7, R7, R12, RZ ;  /* 0x0000000c07077227 */ /* 0x000fc800078e00ff */
[----:B------:R-:W-:Y:S01]  /*0e80*/  IMAD R11, R4, R6, R15 ;  /* 0x00000006040b7224 */ /* 0x000fe200078e020f */
[----:B------:R-:W-:Y:S01]  /*0e90*/  LOP3.LUT R6, R5, R8, RZ, 0x3c, !PT ;  /* 0x0000000805067212 */ /* 0x000fe200078e3cff */
[----:B------:R-:W-:-:S03]  /*0ea0*/  IMAD R12, R7, R10, R12 ;  /* 0x0000000a070c7224 */ /* 0x000fc600078e020c */
[----:B------:R-:W-:Y:S02]  /*0eb0*/  ISETP.GT.U32.AND P0, PT, R4, R11, PT ;  /* 0x0000000b0400720c */ /* 0x000fe40003f04070 */
[----:B------:R-:W-:Y:S02]  /*0ec0*/  ISETP.GT.U32.AND P1, PT, R9, R12, PT ;  /* 0x0000000c0900720c */ /* 0x000fe40003f24070 */
[----:B------:R-:W-:Y:S01]  /*0ed0*/  ISETP.GE.AND P2, PT, R6, RZ, PT ;  /* 0x000000ff0600720c */ /* 0x000fe20003f46270 */
[----:B------:R-:W-:-:S04]  /*0ee0*/  IMAD.MOV R6, RZ, RZ, -R13 ;  /* 0x000000ffff067224 */ /* 0x000fc800078e0a0d */
[----:B------:R-:W-:Y:S02]  /*0ef0*/  IMAD R6, R0, R6, R5 ;  /* 0x0000000600067224 */ /* 0x000fe400078e0205 */
[----:B------:R-:W-:Y:S02]  /*0f00*/  IMAD.MOV.U32 R0, RZ, RZ, RZ ;  /* 0x000000ffff007224 */ /* 0x000fe400078e00ff */
[----:B------:R-:W-:Y:S02]  /*0f10*/  @!P0 IMAD.IADD R11, R11, 0x1, -R4 ;  /* 0x000000010b0b8824 */ /* 0x000fe400078e0a04 */
[-C--:B------:R-:W-:Y:S01]  /*0f20*/  @!P1 IADD3 R12, PT, PT, R12, -R9.reuse, RZ ;  /* 0x800000090c0c9210 */ /* 0x080fe20007ffe0ff */
[----:B------:R-:W-:Y:S01]  /*0f30*/  @!P1 VIADD R7, R7, 0x1 ;  /* 0x0000000107079836 */ /* 0x000fe20000000000 */
[----:B------:R-:W-:Y:S01]  /*0f40*/  ISETP.NE.AND P1, PT, R3, RZ, PT ;  /* 0x000000ff0300720c */ /* 0x000fe20003f25270 */
[----:B---3--:R-:W-:Y:S01]  /*0f50*/  VIADD R6, R6, UR7 ;  /* 0x0000000706067c36 */ /* 0x008fe20008000000 */
[----:B------:R-:W-:-:S02]  /*0f60*/  ISETP.GE.U32.AND P0, PT, R12, R9, PT ;  /* 0x000000090c00720c */ /* 0x000fc40003f06070 */
[----:B------:R-:W-:-:S11]  /*0f70*/  ISETP.GT.U32.AND P3, PT, R4, R11, PT ;  /* 0x0000000b0400720c */ /* 0x000fd60003f64070 */
[----:B------:R-:W-:Y:S02]  /*0f80*/  @P0 VIADD R7, R7, 0x1 ;  /* 0x0000000107070836 */ /* 0x000fe40000000000 */
[----:B------:R-:W-:Y:S02]  /*0f90*/  @!P3 IADD3 R11, PT, PT, R11, -R4, RZ ;  /* 0x800000040b0bb210 */ /* 0x000fe40007ffe0ff */
[----:B------:R-:W-:Y:S02]  /*0fa0*/  IMAD.MOV.U32 R4, RZ, RZ, R7 ;  /* 0x000000ffff047224 */ /* 0x000fe400078e0007 */
[----:B------:R-:W-:Y:S02]  /*0fb0*/  @!P4 IADD3 R11, PT, PT, -R11, RZ, RZ ;  /* 0x000000ff0b0bc210 */ /* 0x000fe40007ffe1ff */
[----:B------:R-:W-:Y:S01]  /*0fc0*/  @!P1 LOP3.LUT R11, RZ, R3, RZ, 0x33, !PT ;  /* 0x00000003ff0b9212 */ /* 0x000fe200078e33ff */
[----:B------:R-:W-:Y:S01]  /*0fd0*/  @!P2 IMAD.MOV R4, RZ, RZ, -R4 ;  /* 0x000000ffff04a224 */ /* 0x000fe200078e0a04 */
[----:B------:R-:W-:Y:S01]  /*0fe0*/  @!P5 LOP3.LUT R4, RZ, R8, RZ, 0x33, !PT ;  /* 0x00000008ff04d212 */ /* 0x000fe200078e33ff */
[----:B------:R-:W-:Y:S01]  /*0ff0*/  IMAD.MOV.U32 R3, RZ, RZ, RZ ;  /* 0x000000ffff037224 */ /* 0x000fe200078e00ff */
[----:B------:R-:W-:-:S07]  /*1000*/  IADD3 R7, PT, PT, R11, UR7, RZ ;  /* 0x000000070b077c10 */ /* 0x000fce000fffe0ff */
.L_x_83:
[----:B------:R-:W0:Y:S01]  /*1010*/  LDCU UR7, c[0x0][0x3b8] ;  /* 0x00007700ff0777ac */ /* 0x000e220008000800 */
[----:B------:R-:W-:Y:S02]  /*1020*/  IMAD.MOV.U32 R9, RZ, RZ, R3 ;  /* 0x000000ffff097224 */ /* 0x000fe400078e0003 */
[----:B------:R-:W-:Y:S02]  /*1030*/  VIADD R3, R3, 0x1 ;  /* 0x0000000103037836 */ /* 0x000fe40000000000 */
[----:B------:R-:W-:-:S03]  /*1040*/  IMAD.MOV.U32 R8, RZ, RZ, RZ ;  /* 0x000000ffff087224 */ /* 0x000fc600078e00ff */
[----:B0-----:R-:W-:-:S13]  /*1050*/  ISETP.NE.AND P1, PT, R3, UR7, PT ;  /* 0x0000000703007c0c */ /* 0x001fda000bf25270 */
.L_x_82:
        /* <DEDUP_REMOVED lines=13> */
[----:B------:R-:W-:Y:S01]  /*1130*/  VIADD R12, R6, 0xfffffffd ;  /* 0xfffffffd060c7836 */ /* 0x000fe20000000000 */
[----:B------:R-:W-:Y:S01]  /*1140*/  MOV R13, R11 ;  /* 0x0000000b000d7202 */ /* 0x000fe20000000f00 */
[----:B0-----:R-:W-:-:S04]  /*1150*/  ULOP3.LUT UR7, UR7, 0x7ffffffc, URZ, 0xc0, !UPT ;  /* 0x7ffffffc07077892 */ /* 0x001fc8000f8ec0ff */
[----:B------:R-:W-:-:S06]  /*1160*/  UIADD3 UR7, UPT, UPT, -UR7, URZ, URZ ;  /* 0x000000ff07077290 */ /* 0x000fcc000fffe1ff */
[----:B------:R-:W-:-:S07]  /*1170*/  IMAD.U32 R18, RZ, RZ, UR7 ;  /* 0x00000007ff127e24 */ /* 0x000fce000f8e00ff */
.L_x_69:
[----:B------:R-:W-:Y:S01]  /*1180*/  VIADD R18, R18, 0x4 ;  /* 0x0000000412127836 */ /* 0x000fe20000000000 */
[----:B------:R-:W-:Y:S01]  /*1190*/  BSSY.RECONVERGENT B0, `(.L_x_53) ;  /* 0x000001e000007945 */ /* 0x000fe20003800200 */
[----:B------:R-:W-:Y:S01]  /*11a0*/  VIADD R20, R12, 0x3 ;  /* 0x000000030c147836 */ /* 0x000fe20000000000 */
[----:B------:R-:W-:Y:S01]  /*11b0*/  MOV R16, UR5 ;  /* 0x0000000500107c02 */ /* 0x000fe20008000f00 */
[----:B------:R-:W-:Y:S01]  /*11c0*/  IMAD.U32 R17, RZ, RZ, UR6 ;  /* 0x00000006ff117e24 */ /* 0x000fe2000f8e00ff */
[----:B------:R-:W-:Y:S02]  /*11d0*/  ISETP.NE.AND P4, PT, R18, RZ, PT ;  /* 0x000000ff1200720c */ /* 0x000fe40003f85270 */
[----:B------:R-:W-:Y:S01]  /*11e0*/  PLOP3.LUT P0, PT, PT, PT, PT, 0x8, 0x80 ;  /* 0x000000000080781c */ /* 0x000fe20003f0e170 */
[----:B------:R-:W-:-:S12]  /*11f0*/  @!P3 BRA `(.L_x_54) ;  /* 0x00000000005cb947 */ /* 0x000fd80003800000 */
[----:B------:R-:W0:Y:S01]  /*1200*/  LDC R24, c[0x0][0x3d4] ;  /* 0x0000f500ff187b82 */ /* 0x000e220000000800 */
[----:B------:R-:W-:Y:S02]  /*1210*/  ISETP.GE.AND P6, PT, R10, RZ, PT ;  /* 0x000000ff0a00720c */ /* 0x000fe40003fc6270 */
[----:B0-----:R-:W-:-:S04]  /*1220*/  IABS R19, R24 ;  /* 0x0000001800137213 */ /* 0x001fc80000000000 */
[----:B------:R-:W0:Y:S08]  /*1230*/  I2F.RP R21, R19 ;  /* 0x0000001300157306 */ /* 0x000e300000209400 */
[----:B0-----:R-:W0:Y:S02]  /*1240*/  MUFU.RCP R21, R21 ;  /* 0x0000001500157308 */ /* 0x001e240000001000 */
[----:B0-----:R-:W-:-:S06]  /*1250*/  VIADD R14, R21, 0xffffffe ;  /* 0x0ffffffe150e7836 */ /* 0x001fcc0000000000 */
[----:B------:R0:W1:Y:S02]  /*1260*/  F2I.FTZ.U32.TRUNC.NTZ R15, R14 ;  /* 0x0000000e000f7305 */ /* 0x000064000021f000 */
[----:B0-----:R-:W-:Y:S02]  /*1270*/  HFMA2 R14, -RZ, RZ, 0, 0 ;  /* 0x00000000ff0e7431 */ /* 0x001fe400000001ff */
        /* <DEDUP_REMOVED lines=11> */
[----:B------:R-:W-:-:S05]  /*1330*/  @!P5 IMAD.IADD R22, R22, 0x1, -R19 ;  /* 0x000000011616d824 */ /* 0x000fca00078e0a13 */
[----:B------:R-:W-:Y:S02]  /*1340*/  @!P6 IADD3 R22, PT, PT, -R22, RZ, RZ ;  /* 0x000000ff1616e210 */ /* 0x000fe40007ffe1ff */
[----:B------:R-:W-:-:S04]  /*1350*/  @!P0 LOP3.LUT R22, RZ, R24, RZ, 0x33, !PT ;  /* 0x00000018ff168212 */ /* 0x000fc800078e33ff */
[----:B------:R-:W-:-:S13]  /*1360*/  ISETP.EQ.AND P0, PT, R22, RZ, PT ;  /* 0x000000ff1600720c */ /* 0x000fda0003f02270 */
.L_x_54:
[----:B------:R-:W-:Y:S05]  /*1370*/  BSYNC.RECONVERGENT B0 ;  /* 0x0000000000007941 */ /* 0x000fea0003800200 */
.L_x_53:
[----:B------:R-:W-:Y:S01]  /*1380*/  ISETP.LT.OR P0, PT, R20, RZ, !P0 ;  /* 0x000000ff1400720c */ /* 0x000fe20004701670 */
[----:B------:R-:W-:Y:S01]  /*1390*/  BSSY.RECONVERGENT B0, `(.L_x_55) ;  /* 0x000003e000007945 */ /* 0x000fe20003800200 */
[----:B------:R-:W-:Y:S02]  /*13a0*/  VIADD R19, R12, 0x2 ;  /* 0x000000020c137836 */ /* 0x000fe40000000000 */
[----:B------:R-:W-:-:S09]  /*13b0*/  IMAD.WIDE R14, R13, 0x4, R16 ;  /* 0x000000040d0e7825 */ /* 0x000fd200078e0210 */
[----:B------:R-:W-:Y:S05]  /*13c0*/  @P0 BRA `(.L_x_56) ;  /* 0x0000000000e80947 */ /* 0x000fea0003800000 */
[----:B------:R-:W0:Y:S01]  /*13d0*/  LDC R21, c[0x0][0x3d4] ;  /* 0x0000f500ff157b82 */ /* 0x000e220000000800 */
[----:B------:R-:W-:Y:S02]  /*13e0*/  MOV R16, RZ ;  /* 0x000000ff00107202 */ /* 0x000fe40000000f00 */
        /* <DEDUP_REMOVED lines=30> */
[----:B------:R-:W-:Y:S01]  /*15d0*/  @!P0 IMAD.IADD R27, R27, 0x1, -R22 ;  /* 0x000000011b1b8824 */ /* 0x000fe200078e0a16 */
[----:B------:R-:W-:Y:S02]  /*15e0*/  @!P0 IADD3 R23, PT, PT, R23, 0x1, RZ ;  /* 0x0000000117178810 */ /* 0x000fe40007ffe0ff */
        /* <DEDUP_REMOVED lines=10> */
[----:B------:R-:W-:-:S02]  /*1690*/  @!P0 IADD3 R23, PT, PT, -R23, RZ, RZ ;  /* 0x000000ff17178210 */ /* 0x000fc40007ffe1ff */
[----:B------:R-:W-:Y:S02]  /*16a0*/  @!P6 IMAD.MOV R16, RZ, RZ, -R16 ;  /* 0x000000ffff10e224 */ /* 0x000fe400078e0a10 */
[----:B------:R-:W-:-:S03]  /*16b0*/  SEL R21, R17, R23, !P5 ;  /* 0x0000001711157207 */ /* 0x000fc60006800000 */
[----:B------:R-:W-:-:S04]  /*16c0*/  SEL R25, R17, R16, !P5 ;  /* 0x0000001011197207 */ /* 0x000fc80006800000 */
        /* <DEDUP_REMOVED lines=10> */
.L_x_56:
[----:B------:R-:W-:Y:S05]  /*1770*/  BSYNC.RECONVERGENT B0 ;  /* 0x0000000000007941 */ /* 0x000fea0003800200 */
.L_x_55:
        /* <DEDUP_REMOVED lines=14> */
[----:B------:R-:W-:-:S04]  /*1860*/  IMAD R23, R23, R20, RZ ;  /* 0x0000001417177224 */ /* 0x000fc800078e02ff */
[----:B------:R-:W-:Y:S01]  /*1870*/  IMAD.HI.U32 R23, R17, R23, R16 ;  /* 0x0000001711177227 */ /* 0x000fe200078e0010 */
[----:B------:R-:W-:-:S05]  /*1880*/  MOV R17, R24 ;  /* 0x0000001800117202 */ /* 0x000fca0000000f00 */
        /* <DEDUP_REMOVED lines=11> */
.L_x_58:
[----:B------:R-:W-:Y:S05]  /*1940*/  BSYNC.RECONVERGENT B0 ;  /* 0x0000000000007941 */ /* 0x000fea0003800200 */
.L_x_57:
        /* <DEDUP_REMOVED lines=13> */
[----:B------:R-:W-:-:S05]  /*1a20*/  HFMA2 R16, -RZ, RZ, 0, 0 ;  /* 0x00000000ff107431 */ /* 0x000fca00000001ff */
        /* <DEDUP_REMOVED lines=47> */
.L_x_60:
[----:B------:R-:W-:Y:S05]  /*1d20*/  BSYNC.RECONVERGENT B0 ;  /* 0x0000000000007941 */ /* 0x000fea0003800200 */
.L_x_59:
        /* <DEDUP_REMOVED lines=29> */
.L_x_62:
[----:B------:R-:W-:Y:S05]  /*1f00*/  BSYNC.RECONVERGENT B0 ;  /* 0x0000000000007941 */ /* 0x000fea0003800200 */
.L_x_61:
        /* <DEDUP_REMOVED lines=12> */
[----:B------:R-:W-:Y:S02]  /*1fd0*/  IMAD R23, R16, R21, RZ ;  /* 0x0000001510177224 */ /* 0x000fe400078e02ff */
[----:B------:R-:W-:-:S04]  /*1fe0*/  IMAD.MOV.U32 R16, RZ, RZ, RZ ;  /* 0x000000ffff107224 */ /* 0x000fc800078e00ff */
[----:B------:R-:W-:-:S06]  /*1ff0*/  IMAD.HI.U32 R23, R17, R23, R16 ;  /* 0x0000001711177227 */ /* 0x000fcc00078e0010 */
[----:B------:R-:W-:-:S04]  /*2000*/  IMAD.HI.U32 R17, R23, R22, RZ ;  /* 0x0000001617117227 */ /* 0x000fc800078e00ff */
[----:B------:R-:W-:-:S04]  /*2010*/  IMAD.MOV R16, RZ, RZ, -R17 ;  /* 0x000000ffff107224 */ /* 0x000fc800078e0a11 */
[----:B------:R-:W-:Y:S01]  /*2020*/  IMAD R22, R21, R16, R22 ;  /* 0x0000001015167224 */ /* 0x000fe200078e0216 */
[----:B------:R-:W-:-:S04]  /*2030*/  LOP3.LUT R16, RZ, R20, RZ, 0x33, !PT ;  /* 0x00000014ff107212 */ /* 0x000fc800078e33ff */
[----:B------:R-:W-:-:S13]  /*2040*/  ISETP.GT.U32.AND P6, PT, R21, R22, PT ;  /* 0x000000161500720c */ /* 0x000fda0003fc4070 */
[----:B------:R-:W-:-:S05]  /*2050*/  @!P6 IMAD.IADD R22, R22, 0x1, -R21 ;  /* 0x000000011616e824 */ /* 0x000fca00078e0a15 */
[----:B------:R-:W-:Y:S02]  /*2060*/  ISETP.GT.U32.AND P5, PT, R21, R22, PT ;  /* 0x000000161500720c */ /* 0x000fe40003fa4070 */
[----:B------:R-:W-:-:S04]  /*2070*/  IADD3 R25, PT, PT, R22, -R21, RZ ;  /* 0x8000001516197210 */ /* 0x000fc80007ffe0ff */
[----:B------:R-:W-:Y:S02]  /*2080*/  SEL R25, R25, R22, !P5 ;  /* 0x0000001619197207 */ /* 0x000fe40006800000 */
[----:B------:R-:W-:-:S03]  /*2090*/  ISETP.NE.AND P5, PT, R20, RZ, PT ;  /* 0x000000ff1400720c */ /* 0x000fc60003fa5270 */
[----:B------:R-:W-:-:S05]  /*20a0*/  @!P0 IMAD.MOV R25, RZ, RZ, -R25 ;  /* 0x000000ffff198224 */ /* 0x000fca00078e0a19 */
[----:B------:R-:W-:-:S04]  /*20b0*/  SEL R25, R16, R25, !P5 ;  /* 0x0000001910197207 */ /* 0x000fc80006800000 */
[----:B------:R-:W-:-:S13]  /*20c0*/  ISETP.NE.AND P0, PT, R25, RZ, PT ;  /* 0x000000ff1900720c */ /* 0x000fda0003f05270 */
[----:B------:R-:W-:Y:S05]  /*20d0*/  @P0 BRA `(.L_x_64) ;  /* 0x0000000000800947 */ /* 0x000fea0003800000 */
[----:B------:R-:W-:Y:S02]  /*20e0*/  IABS R24, R10 ;  /* 0x0000000a00187213 */ /* 0x000fe40000000000 */
[----:B------:R-:W-:-:S03]  /*20f0*/  @!P6 IADD3 R17, PT, PT, R17, 0x1, RZ ;  /* 0x000000011111e810 */ /* 0x000fc60007ffe0ff */
[----:B------:R-:W-:-:S04]  /*2100*/  IMAD.HI.U32 R23, R23, R24, RZ ;  /* 0x0000001817177227 */ /* 0x000fc800078e00ff */
[----:B------:R-:W-:-:S04]  /*2110*/  IMAD.MOV R25, RZ, RZ, -R23 ;  /* 0x000000ffff197224 */ /* 0x000fc800078e0a17 */
        /* <DEDUP_REMOVED lines=28> */
.L_x_64:
[----:B------:R-:W-:Y:S05]  /*22e0*/  BSYNC.RECONVERGENT B0 ;  /* 0x0000000000007941 */ /* 0x000fea0003800200 */
.L_x_63:
        /* <DEDUP_REMOVED lines=22> */
[----:B------:R-:W-:-:S05]  /*2450*/  @!P0 IMAD.IADD R16, R16, 0x1, -R19 ;  /* 0x0000000110108824 */ /* 0x000fca00078e0a13 */
[----:B------:R-:W-:Y:S02]  /*2460*/  @!P5 IADD3 R16, PT, PT, -R16, RZ, RZ ;  /* 0x000000ff1010d210 */ /* 0x000fe40007ffe1ff */
[----:B------:R-:W-:-:S04]  /*2470*/  @!P6 LOP3.LUT R16, RZ, R23, RZ, 0x33, !PT ;  /* 0x00000017ff10e212 */ /* 0x000fc800078e33ff */
[----:B------:R-:W-:-:S13]  /*2480*/  ISETP.EQ.AND P0, PT, R16, RZ, PT ;  /* 0x000000ff1000720c */ /* 0x000fda0003f02270 */
.L_x_66:
[----:B------:R-:W-:Y:S05]  /*2490*/  BSYNC.RECONVERGENT B0 ;  /* 0x0000000000007941 */ /* 0x000fea0003800200 */
.L_x_65:
        /* <DEDUP_REMOVED lines=61> */
.L_x_68:
[----:B------:R-:W-:Y:S05]  /*2870*/  BSYNC.RECONVERGENT B0 ;  /* 0x0000000000007941 */ /* 0x000fea0003800200 */
.L_x_67:
[----:B------:R-:W-:Y:S01]  /*2880*/  IADD3 R12, PT, PT, R12, -0x4, RZ ;  /* 0xfffffffc0c0c7810 */ /* 0x000fe20007ffe0ff */
[----:B------:R-:W-:Y:S01]  /*2890*/  VIADD R13, R13, 0x4 ;  /* 0x000000040d0d7836 */ /* 0x000fe20000000000 */
[----:B------:R-:W-:Y:S06]  /*28a0*/  @P4 BRA `(.L_x_69) ;  /* 0xffffffe800344947 */ /* 0x000fec000383ffff */
[----:B------:R-:W0:Y:S02]  /*28b0*/  LDCU UR7, c[0x0][0x3d0] ;  /* 0x00007a00ff0777ac */ /* 0x000e240008000800 */
[----:B0-----:R-:W-:-:S06]  /*28c0*/  ULOP3.LUT UR7, UR7, 0x7ffffffc, URZ, 0xc0, !UPT ;  /* 0x7ffffffc07077892 */ /* 0x001fcc000f8ec0ff */
[----:B------:R-:W-:-:S07]  /*28d0*/  IMAD.U32 R17, RZ, RZ, UR7 ;  /* 0x00000007ff117e24 */ /* 0x000fce000f8e00ff */
.L_x_52:
        /* <DEDUP_REMOVED lines=15> */
[----:B-1----:R-:W-:-:S06]  /*29d0*/  IADD3 R14, PT, PT, R19, 0xffffffe, RZ ;  /* 0x0ffffffe130e7810 */ /* 0x002fcc0007ffe0ff */
[----:B------:R1:W2:Y:S02]  /*29e0*/  F2I.FTZ.U32.TRUNC.NTZ R15, R14 ;  /* 0x0000000e000f7305 */ /* 0x0002a4000021f000 */
[----:B-1----:R-:W-:Y:S02]  /*29f0*/  IMAD.MOV.U32 R14, RZ, RZ, RZ ;  /* 0x000000ffff0e7224 */ /* 0x002fe400078e00ff */
[----:B--2---:R-:W-:-:S04]  /*2a00*/  IMAD.MOV R21, RZ, RZ, -R15 ;  /* 0x000000ffff157224 */ /* 0x004fc800078e0a0f */
        /* <DEDUP_REMOVED lines=14> */
.L_x_72:
[----:B------:R-:W-:Y:S05]  /*2af0*/  BSYNC.RECONVERGENT B0 ;  /* 0x0000000000007941 */ /* 0x000fea0003800200 */
.L_x_71:
        /* <DEDUP_REMOVED lines=27> */
[----:B------:R-:W-:-:S05]  /*2cb0*/  SEL R20, R20, R19, !P0 ;  /* 0x0000001314147207 */ /* 0x000fca0004000000 */
[----:B------:R-:W-:-:S05]  /*2cc0*/  @!P5 IMAD.MOV R20, RZ, RZ, -R20 ;  /* 0x000000ffff14d224 */ /* 0x000fca00078e0a14 */
[----:B------:R-:W-:-:S04]  /*2cd0*/  SEL R20, R15, R20, !P4 ;  /* 0x000000140f147207 */ /* 0x000fc80006000000 */
[----:B------:R-:W-:-:S13]  /*2ce0*/  ISETP.NE.AND P0, PT, R20, RZ, PT ;  /* 0x000000ff1400720c */ /* 0x000fda0003f05270 */
[----:B------:R-:W-:Y:S05]  /*2cf0*/  @P0 BRA `(.L_x_74) ;  /* 0x0000000000880947 */ /* 0x000fea0003800000 */
[----:B------:R-:W-:Y:S02]  /*2d00*/  IABS R21, R10 ;  /* 0x0000000a00157213 */ /* 0x000fe40000000000 */
[----:B------:R-:W-:Y:S02]  /*2d10*/  ISETP.GE.U32.AND P5, PT, R19, R18, PT ;  /* 0x000000121300720c */ /* 0x000fe40003fa6070 */
[----:B------:R-:W-:Y:S01]  /*2d20*/  @!P6 IADD3 R14, PT, PT, R14, 0x1, RZ ;  /* 0x000000010e0ee810 */ /* 0x000fe20007ffe0ff */
[----:B------:R-:W-:Y:S01]  /*2d30*/  IMAD.HI.U32 R22, R22, R21, RZ ;  /* 0x0000001516167227 */ /* 0x000fe200078e00ff */
[-C--:B------:R-:W-:Y:S01]  /*2d40*/  LOP3.LUT R16, R16, R11.reuse, RZ, 0x3c, !PT ;  /* 0x0000000b10107212 */ /* 0x080fe200078e3cff */
[----:B------:R-:W0:Y:S01]  /*2d50*/  LDC R19, c[0x0][0x3c0] ;  /* 0x0000f000ff137b82 */ /* 0x000e220000000800 */
[----:B------:R-:W-:Y:S01]  /*2d60*/  LOP3.LUT R11, R10, R11, RZ, 0x3c, !PT ;  /* 0x0000000b0a0b7212 */ /* 0x000fe200078e3cff */
[----:B------:R-:W-:-:S04]  /*2d70*/  IMAD.MOV R20, RZ, RZ, -R22 ;  /* 0x000000ffff147224 */ /* 0x000fc800078e0a16 */
[----:B------:R-:W-:Y:S02]  /*2d80*/  IMAD R21, R18, R20, R21 ;  /* 0x0000001412157224 */ /* 0x000fe400078e0215 */
[----:B------:R-:W-:Y:S01]  /*2d90*/  @P5 VIADD R14, R14, 0x1 ;  /* 0x000000010e0e5836 */ /* 0x000fe20000000000 */
[----:B------:R-:W-:Y:S02]  /*2da0*/  ISETP.GE.AND P5, PT, R11, RZ, PT ;  /* 0x000000ff0b00720c */ /* 0x000fe40003fa6270 */
[----:B------:R-:W-:-:S13]  /*2db0*/  ISETP.GT.U32.AND P0, PT, R18, R21, PT ;  /* 0x000000151200720c */ /* 0x000fda0003f04070 */
[----:B------:R-:W-:Y:S02]  /*2dc0*/  @!P0 IMAD.IADD R21, R21, 0x1, -R18 ;  /* 0x0000000115158824 */ /* 0x000fe400078e0a12 */
[----:B------:R-:W-:Y:S01]  /*2dd0*/  @!P0 VIADD R22, R22, 0x1 ;  /* 0x0000000116168836 */ /* 0x000fe20000000000 */
[----:B------:R-:W-:Y:S01]  /*2de0*/  ISETP.GE.AND P0, PT, R16, RZ, PT ;  /* 0x000000ff1000720c */ /* 0x000fe20003f06270 */
[----:B------:R-:W-:Y:S01]  /*2df0*/  IMAD.MOV.U32 R16, RZ, RZ, R14 ;  /* 0x000000ffff107224 */ /* 0x000fe200078e000e */
[----:B------:R-:W-:Y:S02]  /*2e00*/  ISETP.GE.U32.AND P6, PT, R21, R18, PT ;  /* 0x000000121500720c */ /* 0x000fe40003fc6070 */
[----:B------:R-:W1:Y:S09]  /*2e10*/  LDC R21, c[0x0][0x3bc] ;  /* 0x0000ef00ff157b82 */ /* 0x000e720000000800 */
[----:B------:R-:W-:-:S02]  /*2e20*/  @!P0 IMAD.MOV R16, RZ, RZ, -R16 ;  /* 0x000000ffff108224 */ /* 0x000fc400078e0a10 */
[----:B------:R-:W-:-:S03]  /*2e30*/  @P6 IADD3 R22, PT, PT, R22, 0x1, RZ ;  /* 0x0000000116166810 */ /* 0x000fc60007ffe0ff */
        /* <DEDUP_REMOVED lines=14> */
.L_x_74:
[----:B------:R-:W-:Y:S05]  /*2f20*/  BSYNC.RECONVERGENT B0 ;  /* 0x0000000000007941 */ /* 0x000fea0003800200 */
.L_x_73:
[----:B------:R-:W-:Y:S01]  /*2f30*/  UISETP.NE.AND UP0, UPT, UR4, 0x1, UPT ;  /* 0x000000010400788c */ /* 0x000fe2000bf05270 */
[----:B------:R-:W-:Y:S08]  /*2f40*/  BSSY.RECONVERGENT B0, `(.L_x_70) ;  /* 0x00000bf000007945 */ /* 0x000ff00003800200 */
[----:B------:R-:W-:Y:S05]  /*2f50*/  BRA.U !UP0, `(.L_x_75) ;  /* 0x0000000908f47547 */ /* 0x000fea000b800000 */
[----:B------:R-:W-:Y:S01]  /*2f60*/  LOP3.LUT R11, RZ, R17, RZ, 0x33, !PT ;  /* 0x00000011ff0b7212 */ /* 0x000fe200078e33ff */
[----:B------:R-:W-:Y:S01]  /*2f70*/  BSSY.RECONVERGENT B1, `(.L_x_76) ;  /* 0x000001d000017945 */ /* 0x000fe20003800200 */
[----:B------:R-:W-:Y:S02]  /*2f80*/  PLOP3.LUT P0, PT, PT, PT, PT, 0x8, 0x80 ;  /* 0x000000000080781c */ /* 0x000fe40003f0e170 */
[----:B------:R-:W-:Y:S01]  /*2f90*/  IADD3 R11, PT, PT, R6, R11, RZ ;  /* 0x0000000b060b7210 */ /* 0x000fe20007ffe0ff */
        /* <DEDUP_REMOVED lines=26> */
.L_x_77:
[----:B------:R-:W-:Y:S05]  /*3140*/  BSYNC.RECONVERGENT B1 ;  /* 0x0000000000017941 */ /* 0x000fea0003800200 */
.L_x_76:
[----:B------:R-:W-:Y:S01]  /*3150*/  ISETP.LT.OR P0, PT, R11, RZ, !P0 ;  /* 0x000000ff0b00720c */ /* 0x000fe20004701670 */
[----:B------:R-:W-:-:S12]  /*3160*/  BSSY.RECONVERGENT B1, `(.L_x_78) ;  /* 0x000003f000017945 */ /* 0x000fd80003800200 */
        /* <DEDUP_REMOVED lines=39> */
[----:B------:R-:W-:Y:S01]  /*33e0*/  ISETP.GT.U32.AND P0, PT, R18, R21, PT ;  /* 0x000000151200720c */ /* 0x000fe20003f04070 */
[----:B------:R-:W-:-:S12]  /*33f0*/  IMAD.MOV.U32 R16, RZ, RZ, R14 ;  /* 0x000000ffff107224 */ /* 0x000fd800078e000e */
[----:B------:R-:W-:Y:S02]  /*3400*/  @!P0 IMAD.IADD R21, R21, 0x1, -R18 ;  /* 0x0000000115158824 */ /* 0x000fe400078e0a12 */
[----:B------:R-:W-:Y:S01]  /*3410*/  @!P0 VIADD R22, R22, 0x1 ;  /* 0x0000000116168836 */ /* 0x000fe20000000000 */
[----:B------:R-:W-:Y:S02]  /*3420*/  ISETP.GE.AND P0, PT, R11, RZ, PT ;  /* 0x000000ff0b00720c */ /* 0x000fe40003f06270 */
[----:B------:R-:W-:Y:S01]  /*3430*/  ISETP.GE.U32.AND P6, PT, R21, R18, PT ;  /* 0x000000121500720c */ /* 0x000fe20003fc6070 */
[----:B------:R-:W1:Y:S10]  /*3440*/  LDC R11, c[0x0][0x3bc] ;  /* 0x0000ef00ff0b7b82 */ /* 0x000e740000000800 */
        /* <DEDUP_REMOVED lines=16> */
.L_x_79:
[----:B------:R-:W-:Y:S05]  /*3550*/  BSYNC.RECONVERGENT B1 ;  /* 0x0000000000017941 */ /* 0x000fea0003800200 */
.L_x_78:
        /* <DEDUP_REMOVED lines=23> */
[----:B------:R-:W-:-:S04]  /*36d0*/  @!P0 IADD3 R18, PT, PT, R18, -R11, RZ ;  /* 0x8000000b12128210 */ /* 0x000fc80007ffe0ff */
[----:B------:R-:W-:-:S13]  /*36e0*/  ISETP.GT.U32.AND P0, PT, R11, R18, PT ;  /* 0x000000120b00720c */ /* 0x000fda0003f04070 */
[----:B------:R-:W-:-:S04]  /*36f0*/  @!P0 IMAD.IADD R18, R18, 0x1, -R11 ;  /* 0x0000000112128824 */ /* 0x000fc800078e0a0b */
[----:B------:R-:W-:-:S04]  /*3700*/  IMAD.MOV.U32 R11, RZ, RZ, R18 ;  /* 0x000000ffff0b7224 */ /* 0x000fc800078e0012 */
[----:B------:R-:W-:Y:S01]  /*3710*/  @!P3 IMAD.MOV R11, RZ, RZ, -R11 ;  /* 0x000000ffff0bb224 */ /* 0x000fe200078e0a0b */
[----:B------:R-:W-:-:S04]  /*3720*/  @!P4 LOP3.LUT R11, RZ, R20, RZ, 0x33, !PT ;  /* 0x00000014ff0bc212 */ /* 0x000fc800078e33ff */
[----:B------:R-:W-:-:S13]  /*3730*/  ISETP.EQ.AND P0, PT, R11, RZ, PT ;  /* 0x000000ff0b00720c */ /* 0x000fda0003f02270 */
.L_x_81:
[----:B------:R-:W-:Y:S05]  /*3740*/  BSYNC.RECONVERGENT B1 ;  /* 0x0000000000017941 */ /* 0x000fea0003800200 */
.L_x_80:
        /* <DEDUP_REMOVED lines=10> */
[----:B0-----:R-:W-:-:S06]  /*37f0*/  IADD3 R20, PT, PT, R18, 0xffffffe, RZ ;  /* 0x0ffffffe12147810 */ /* 0x001fcc0007ffe0ff */
[----:B------:R-:W0:Y:S02]  /*3800*/  F2I.FTZ.U32.TRUNC.NTZ R15, R20 ;  /* 0x00000014000f7305 */ /* 0x000e24000021f000 */
[----:B0-----:R-:W-:-:S04]  /*3810*/  IMAD.MOV R19, RZ, RZ, -R15 ;  /* 0x000000ffff137224 */ /* 0x001fc800078e0a0f */
[----:B------:R-:W-:-:S04]  /*3820*/  IMAD R19, R19, R16, RZ ;  /* 0x0000001013137224 */ /* 0x000fc800078e02ff */
[----:B------:R-:W-:-:S04]  /*3830*/  IMAD.HI.U32 R22, R15, R19, R14 ;  /* 0x000000130f167227 */ /* 0x000fc800078e000e */
[----:B------:R-:W-:-:S04]  /*3840*/  IMAD.MOV.U32 R19, RZ, RZ, R21 ;  /* 0x000000ffff137224 */ /* 0x000fc800078e0015 */
        /* <DEDUP_REMOVED lines=13> */
[----:B------:R-:W-:Y:S02]  /*3920*/  IABS R21, R10 ;  /* 0x0000000a00157213 */ /* 0x000fe40000000000 */
[----:B------:R-:W-:Y:S02]  /*3930*/  ISETP.GE.U32.AND P0, PT, R19, R16, PT ;  /* 0x000000101300720c */ /* 0x000fe40003f06070 */
[----:B------:R-:W-:Y:S01]  /*3940*/  LOP3.LUT R17, R17, R11, RZ, 0x3c, !PT ;  /* 0x0000000b11117212 */ /* 0x000fe200078e3cff */
[----:B------:R-:W-:Y:S01]  /*3950*/  IMAD.HI.U32 R22, R22, R21, RZ ;  /* 0x0000001516167227 */ /* 0x000fe200078e00ff */
[----:B------:R-:W-:Y:S01]  /*3960*/  @!P6 IADD3 R14, PT, PT, R14, 0x1, RZ ;  /* 0x000000010e0ee810 */ /* 0x000fe20007ffe0ff */
[----:B------:R-:W0:Y:S01]  /*3970*/  LDC R19, c[0x0][0x3bc] ;  /* 0x0000ef00ff137b82 */ /* 0x000e220000000800 */
[----:B------:R-:W-:Y:S01]  /*3980*/  ISETP.GE.AND P6, PT, R17, RZ, PT ;  /* 0x000000ff1100720c */ /* 0x000fe20003fc6270 */
[----:B------:R-:W-:Y:S01]  /*3990*/  IMAD.MOV R18, RZ, RZ, -R22 ;  /* 0x000000ffff127224 */ /* 0x000fe200078e0a16 */
[----:B------:R-:W-:-:S03]  /*39a0*/  LOP3.LUT R10, R10, R11, RZ, 0x3c, !PT ;  /* 0x0000000b0a0a7212 */ /* 0x000fc600078e3cff */
[----:B------:R-:W-:Y:S02]  /*39b0*/  IMAD R21, R16, R18, R21 ;  /* 0x0000001210157224 */ /* 0x000fe400078e0215 */
[----:B------:R-:W-:-:S03]  /*39c0*/  @P0 VIADD R14, R14, 0x1 ;  /* 0x000000010e0e0836 */ /* 0x000fc60000000000 */
[----:B------:R-:W-:-:S03]  /*39d0*/  ISETP.GT.U32.AND P5, PT, R16, R21, PT ;  /* 0x000000151000720c */ /* 0x000fc60003fa4070 */
[----:B------:R-:W-:-:S05]  /*39e0*/  @!P6 IMAD.MOV R14, RZ, RZ, -R14 ;  /* 0x000000ffff0ee224 */ /* 0x000fca00078e0a0e */
[----:B------:R-:W-:-:S05]  /*39f0*/  SEL R17, R15, R14, !P3 ;  /* 0x0000000e0f117207 */ /* 0x000fca0005800000 */
[----:B------:R-:W-:Y:S02]  /*3a00*/  @!P5 IMAD.IADD R21, R21, 0x1, -R16 ;  /* 0x000000011515d824 */ /* 0x000fe400078e0a10 */
[----:B------:R-:W-:Y:S01]  /*3a10*/  @!P5 VIADD R22, R22, 0x1 ;  /* 0x000000011616d836 */ /* 0x000fe20000000000 */
[----:B------:R-:W-:Y:S02]  /*3a20*/  ISETP.GE.AND P5, PT, R10, RZ, PT ;  /* 0x000000ff0a00720c */ /* 0x000fe40003fa6270 */
[----:B------:R-:W-:Y:S02]  /*3a30*/  ISETP.GE.U32.AND P4, PT, R21, R16, PT ;  /* 0x000000101500720c */ /* 0x000fe40003f86070 */
[----:B------:R-:W1:Y:S11]  /*3a40*/  LDC R16, c[0x0][0x3c0] ;  /* 0x0000f000ff107b82 */ /* 0x000e760000000800 */
[----:B------:R-:W-:-:S05]  /*3a50*/  @P4 IADD3 R22, PT, PT, R22, 0x1, RZ ;  /* 0x0000000116164810 */ /* 0x000fca0007ffe0ff */
[----:B------:R-:W-:-:S05]  /*3a60*/  IMAD.MOV.U32 R10, RZ, RZ, R22 ;  /* 0x000000ffff0a7224 */ /* 0x000fca00078e0016 */
[----:B------:R-:W-:Y:S02]  /*3a70*/  @!P5 IADD3 R10, PT, PT, -R10, RZ, RZ ;  /* 0x000000ff0a0ad210 */ /* 0x000fe40007ffe1ff */
[----:B-1----:R-:W-:Y:S02]  /*3a80*/  ISETP.GE.AND P0, PT, R17, R16, PT ;  /* 0x000000101100720c */ /* 0x002fe40003f06270 */
        /* <DEDUP_REMOVED lines=10> */
.L_x_75:
[----:B------:R-:W-:Y:S05]  /*3b30*/  BSYNC.RECONVERGENT B0 ;  /* 0x0000000000007941 */ /* 0x000fea0003800200 */
.L_x_70:
[----:B------:R-:W-:Y:S05]  /*3b40*/  @P2 BRA `(.L_x_82) ;  /* 0xffffffd400442947 */ /* 0x000fea000383ffff */
[----:B------:R-:W-:Y:S05]  /*3b50*/  @P1 BRA `(.L_x_83) ;  /* 0xffffffd4002c1947 */ /* 0x000fea000383ffff */
[----:B------:R-:W0:Y:S08]  /*3b60*/  LDC.64 R12, c[0x0][0x3a8] ;  /* 0x0000ea00ff0c7b82 */ /* 0x000e300000000a00 */
[----:B------:R-:W1:Y:S08]  /*3b70*/  LDC.64 R10, c[0x0][0x3a0] ;  /* 0x0000e800ff0a7b82 */ /* 0x000e700000000a00 */
[----:B------:R-:W2:Y:S01]  /*3b80*/  LDC.64 R8, c[0x0][0x390] ;  /* 0x0000e400ff087b82 */ /* 0x000ea20000000a00 */
[----:B0-----:R-:W-:-:S06]  /*3b90*/  IMAD.WIDE R12, R4, 0x4, R12 ;  /* 0x00000004040c7825 */ /* 0x001fcc00078e020c */
[----:B------:R-:W3:Y:S01]  /*3ba0*/  LDG.E R12, desc[UR10][R12.64] ;  /* 0x0000000a0c0c7981 */ /* 0x000ee2000c1e1900 */
[----:B-1----:R-:W-:-:S06]  /*3bb0*/  IMAD.WIDE R10, R4, 0x4, R10 ;  /* 0x00000004040a7825 */ /* 0x002fcc00078e020a */
[----:B------:R-:W4:Y:S01]  /*3bc0*/  LDG.E R11, desc[UR10][R10.64] ;  /* 0x0000000a0a0b7981 */ /* 0x000f22000c1e1900 */
[----:B--2---:R-:W-:-:S05]  /*3bd0*/  IMAD.WIDE R8, R4, 0x4, R8 ;  /* 0x0000000404087825 */ /* 0x004fca00078e0208 */
[----:B------:R-:W2:Y:S01]  /*3be0*/  LDG.E R6, desc[UR10][R8.64] ;  /* 0x0000000a08067981 */ /* 0x000ea2000c1e1900 */
[----:B------:R-:W-:Y:S01]  /*3bf0*/  BSSY.RECONVERGENT B0, `(.L_x_84) ;  /* 0x0000011000007945 */ /* 0x000fe20003800200 */
[----:B---3--:R-:W-:-:S04]  /*3c00*/  FADD R14, R12, 9.9999997473787516356e-06 ;  /* 0x3727c5ac0c0e7421 */ /* 0x008fc80000000000 */
[----:B------:R-:W-:Y:S01]  /*3c10*/  VIADD R3, R14, 0xf3000000 ;  /* 0xf30000000e037836 */ /* 0x000fe20000000000 */
[----:B------:R0:W1:Y:S04]  /*3c20*/  MUFU.RSQ R7, R14 ;  /* 0x0000000e00077308 */ /* 0x0000680000001400 */
[----:B------:R-:W-:Y:S01]  /*3c30*/  ISETP.GT.U32.AND P0, PT, R3, 0x727fffff, PT ;  /* 0x727fffff0300780c */ /* 0x000fe20003f04070 */
[----:B----4-:R-:W-:-:S04]  /*3c40*/  FADD R3, R0, -R11 ;  /* 0x8000000b00037221 */ /* 0x010fc80000000000 */
[----:B--2---:R-:W-:-:S08]  /*3c50*/  FMUL R6, R6, R3 ;  /* 0x0000000306067220 */ /* 0x004fd00000400000 */
[----:B01----:R-:W-:Y:S05]  /*3c60*/  @!P0 BRA `(.L_x_85) ;  /* 0x0000000000148947 */ /* 0x003fea0003800000 */
[----:B------:R-:W-:Y:S01]  /*3c70*/  IMAD.MOV.U32 R0, RZ, RZ, R14 ;  /* 0x000000ffff007224 */ /* 0x000fe200078e000e */
[----:B------:R-:W-:-:S07]  /*3c80*/  MOV R8, 0x3ca0 ;  /* 0x00003ca000087802 */ /* 0x000fce0000000f00 */
[----:B------:R-:W-:Y:S05]  /*3c90*/  CALL.REL.NOINC `($__internal_0_$__cuda_sm20_sqrt_rn_f32_slowpath) ;  /* 0x0000000000907944 */ /* 0x000fea0003c00000 */
[----:B------:R-:W-:Y:S01]  /*3ca0*/  MOV R3, R21 ;  /* 0x0000001500037202 */ /* 0x000fe20000000f00 */
[----:B------:R-:W-:Y:S06]  /*3cb0*/  BRA `(.L_x_86) ;  /* 0x0000000000107947 */ /* 0x000fec0003800000 */
.L_x_85:
[----:B------:R-:W-:Y:S01]  /*3cc0*/  FMUL.FTZ R3, R14, R7 ;  /* 0x000000070e037220 */ /* 0x000fe20000410000 */
[----:B------:R-:W-:-:S03]  /*3cd0*/  FMUL.FTZ R7, R7, 0.5 ;  /* 0x3f00000007077820 */ /* 0x000fc60000410000 */
[----:B------:R-:W-:-:S04]  /*3ce0*/  FFMA R0, -R3, R3, R14 ;  /* 0x0000000303007223 */ /* 0x000fc8000000010e */
[----:B------:R-:W-:-:S07]  /*3cf0*/  FFMA R3, R0, R7, R3 ;  /* 0x0000000700037223 */ /* 0x000fce0000000003 */
.L_x_86:
[----:B------:R-:W-:Y:S05]  /*3d00*/  BSYNC.RECONVERGENT B0 ;  /* 0x0000000000007941 */ /* 0x000fea0003800200 */
.L_x_84:
        /* <DEDUP_REMOVED lines=11> */
[----:B------:R-:W-:Y:S05]  /*3dc0*/  CALL.REL.NOINC `($__internal_1_$__cuda_sm3x_div_rn_noftz_f32_slowpath) ;  /* 0x0000000000987944 */ /* 0x000fea0003c00000 */
.L_x_88:
[----:B------:R-:W-:Y:S05]  /*3dd0*/  BSYNC.RECONVERGENT B0 ;  /* 0x0000000000007941 */ /* 0x000fea0003800200 */
.L_x_87:
[----:B------:R-:W0:Y:S01]  /*3de0*/  LDC.64 R6, c[0x0][0x398] ;  /* 0x0000e600ff067b82 */ /* 0x000e220000000a00 */
[----:B------:R-:W1:Y:S01]  /*3df0*/  LDCU UR7, c[0x0][0x3c4] ;  /* 0x00007880ff0777ac */ /* 0x000e620008000800 */
[----:B------:R-:W1:Y:S06]  /*3e00*/  LDCU.64 UR8, c[0x0][0x3c8] ;  /* 0x00007900ff0877ac */ /* 0x000e6c0008000a00 */
[----:B------:R-:W2:Y:S01]  /*3e10*/  LDC.64 R8, c[0x0][0x3b0] ;  /* 0x0000ec00ff087b82 */ /* 0x000ea20000000a00 */
[----:B0-----:R-:W-:-:S06]  /*3e20*/  IMAD.WIDE R6, R4, 0x4, R6 ;  /* 0x0000000404067825 */ /* 0x001fcc00078e0206 */
[----:B------:R-:W3:Y:S01]  /*3e30*/  LDG.E R7, desc[UR10][R6.64] ;  /* 0x0000000a06077981 */ /* 0x000ee2000c1e1900 */
[----:B-1----:R-:W-:Y:S01]  /*3e40*/  UIMAD UR7, UR8, UR7, URZ ;  /* 0x00000007080772a4 */ /* 0x002fe2000f8e02ff */
[----:B--2---:R-:W-:-:S03]  /*3e50*/  IMAD.WIDE R8, R5, 0x4, R8 ;  /* 0x0000000405087825 */ /* 0x004fc600078e0208 */
[----:B------:R-:W-:Y:S01]  /*3e60*/  UIMAD UR7, UR7, UR9, URZ ;  /* 0x00000009070772a4 */ /* 0x000fe2000f8e02ff */
[----:B------:R-:W-:-:S05]  /*3e70*/  IMAD.IADD R5, R2, 0x1, R5 ;  /* 0x0000000102057824 */ /* 0x000fca00078e0205 */
[----:B------:R-:W-:Y:S01]  /*3e80*/  ISETP.GE.AND P0, PT, R5, UR7, PT ;  /* 0x0000000705007c0c */ /* 0x000fe2000bf06270 */
[----:B---3--:R-:W-:-:S05]  /*3e90*/  FADD R0, R7, R0 ;  /* 0x0000000007007221 */ /* 0x008fca0000000000 */
[----:B------:R-:W-:-:S05]  /*3ea0*/  FMNMX R3, RZ, R0, !PT ;  /* 0x00000000ff037209 */ /* 0x000fca0007800000 */
[----:B------:R4:W-:Y:S02]  /*3eb0*/  STG.E desc[UR10][R8.64], R3 ;  /* 0x0000000308007986 */ /* 0x0009e4000c10190a */
[----:B------:R-:W-:Y:S05]  /*3ec0*/  @!P0 BRA `(.L_x_89) ;  /* 0xffffffcc00108947 */ /* 0x000fea000383ffff */
[----:B------:R-:W-:Y:S05]  /*3ed0*/  EXIT ;  /* 0x000000000000794d */ /* 0x000fea0003800000 */
        .weak           $__internal_0_$__cuda_sm20_sqrt_rn_f32_slowpath
        .type           $__internal_0_$__cuda_sm20_sqrt_rn_f32_slowpath,@function
        .size           $__internal_0_$__cuda_sm20_sqrt_rn_f32_slowpath,($__internal_1_$__cuda_sm3x_div_rn_noftz_f32_slowpath - $__internal_0_$__cuda_sm20_sqrt_rn_f32_slowpath)
$__internal_0_$__cuda_sm20_sqrt_rn_f32_slowpath:
[----:B------:R-:W-:-:S13]  /*3ee0*/  LOP3.LUT P0, RZ, R0, 0x7fffffff, RZ, 0xc0, !PT ;  /* 0x7fffffff00ff7812 */ /* 0x000fda000780c0ff */
[----:B------:R-:W-:Y:S01]  /*3ef0*/  @!P0 MOV R21, R0 ;  /* 0x0000000000158202 */ /* 0x000fe20000000f00 */
[----:B------:R-:W-:Y:S06]  /*3f00*/  @!P0 BRA `(.L_x_90) ;  /* 0x0000000000408947 */ /* 0x000fec0003800000 */
[----:B------:R-:W-:-:S13]  /*3f10*/  FSETP.GEU.FTZ.AND P0, PT, R0, RZ, PT ;  /* 0x000000ff0000720b */ /* 0x000fda0003f1e000 */
[----:B------:R-:W-:Y:S01]  /*3f20*/  @!P0 IMAD.MOV.U32 R21, RZ, RZ, 0x7fffffff ;  /* 0x7fffffffff158424 */ /* 0x000fe200078e00ff */
[----:B------:R-:W-:Y:S06]  /*3f30*/  @!P0 BRA `(.L_x_90) ;  /* 0x0000000000348947 */ /* 0x000fec0003800000 */
[----:B------:R-:W-:-:S13]  /*3f40*/  FSETP.GTU.FTZ.AND P0, PT, |R0|, +INF , PT ;  /* 0x7f8000000000780b */ /* 0x000fda0003f1c200 */
[----:B------:R-:W-:Y:S01]  /*3f50*/  @P0 FADD.FTZ R21, R0, 1 ;  /* 0x3f80000000150421 */ /* 0x000fe20000010000 */
[----:B------:R-:W-:Y:S06]  /*3f60*/  @P0 BRA `(.L_x_90) ;  /* 0x0000000000280947 */ /* 0x000fec0003800000 */
[----:B------:R-:W-:-:S13]  /*3f70*/  FSETP.NEU.FTZ.AND P0, PT, |R0|, +INF , PT ;  /* 0x7f8000000000780b */ /* 0x000fda0003f1d200 */
[----:B------:R-:W-:Y:S01]  /*3f80*/  @P0 FFMA R9, R0, 1.84467440737095516160e+19, RZ ;  /* 0x5f80000000090823 */ /* 0x000fe200000000ff */
[----:B------:R-:W-:-:S03]  /*3f90*/  @!P0 IMAD.MOV.U32 R21, RZ, RZ, R0 ;  /* 0x000000ffff158224 */ /* 0x000fc600078e0000 */
[----:B------:R-:W0:Y:S02]  /*3fa0*/  @P0 MUFU.RSQ R22, R9 ;  /* 0x0000000900160308 */ /* 0x000e240000001400 */
[----:B0-----:R-:W-:Y:S01]  /*3fb0*/  @P0 FMUL.FTZ R20, R9, R22 ;  /* 0x0000001609140220 */ /* 0x001fe20000410000 */
[----:B------:R-:W-:-:S03]  /*3fc0*/  @P0 FMUL.FTZ R3, R22, 0.5 ;  /* 0x3f00000016030820 */ /* 0x000fc60000410000 */
[----:B------:R-:W-:-:S04]  /*3fd0*/  @P0 FADD.FTZ R7, -R20, -RZ ;  /* 0x800000ff14070221 */ /* 0x000fc80000010100 */
[----:B------:R-:W-:-:S04]  /*3fe0*/  @P0 FFMA R7, R20, R7, R9 ;  /* 0x0000000714070223 */ /* 0x000fc80000000009 */
[----:B------:R-:W-:-:S04]  /*3ff0*/  @P0 FFMA R3, R7, R3, R20 ;  /* 0x0000000307030223 */ /* 0x000fc80000000014 */
[----:B------:R-:W-:-:S07]  /*4000*/  @P0 FMUL.FTZ R21, R3, 2.3283064365386962891e-10 ;  /* 0x2f80000003150820 */ /* 0x000fce0000410000 */
.L_x_90:
[----:B------:R-:W-:-:S04]  /*4010*/  HFMA2 R9, -RZ, RZ, 0, 0 ;  /* 0x00000000ff097431 */ /* 0x000fc800000001ff */
[----:B------:R-:W-:Y:S05]  /*4020*/  RET.REL.NODEC R8 `(_Z27fused_deconv_bn_relu_kernelPKfS0_S0_S0_S0_S0_Pfiiiiiiiii) ;  /* 0xffffffbc08f47950 */ /* 0x000fea0003c3ffff */
        .weak           $__internal_1_$__cuda_sm3x_div_rn_noftz_f32_slowpath
        .type           $__internal_1_$__cuda_sm3x_div_rn_noftz_f32_slowpath,@function
        .size           $__internal_1_$__cuda_sm3x_div_rn_noftz_f32_slowpath,(.L_x_104 - $__internal_1_$__cuda_sm3x_div_rn_noftz_f32_slowpath)
$__internal_1_$__cuda_sm3x_div_rn_noftz_f32_slowpath:
[----:B------:R-:W-:Y:S01]  /*4030*/  SHF.R.U32.HI R7, RZ, 0x17, R3 ;  /* 0x00000017ff077819 */ /* 0x000fe20000011603 */
[----:B------:R-:W-:Y:S01]  /*4040*/  BSSY.RECONVERGENT B1, `(.L_x_91) ;  /* 0x0000062000017945 */ /* 0x000fe20003800200 */
[----:B------:R-:W-:Y:S02]  /*4050*/  SHF.R.U32.HI R20, RZ, 0x17, R0 ;  /* 0x00000017ff147819 */ /* 0x000fe40000011600 */
[----:B------:R-:W-:Y:S02]  /*4060*/  LOP3.LUT R7, R7, 0xff, RZ, 0xc0, !PT ;  /* 0x000000ff07077812 */ /* 0x000fe400078ec0ff */
[----:B------:R-:W-:-:S03]  /*4070*/  LOP3.LUT R20, R20, 0xff, RZ, 0xc0, !PT ;  /* 0x000000ff14147812 */ /* 0x000fc600078ec0ff */
[----:B------:R-:W-:Y:S02]  /*4080*/  VIADD R21, R7, 0xffffffff ;  /* 0xffffffff07157836 */ /* 0x000fe40000000000 */
[----:B------:R-:W-:-:S03]  /*4090*/  VIADD R22, R20, 0xffffffff ;  /* 0xffffffff14167836 */ /* 0x000fc60000000000 */
[----:B------:R-:W-:-:S04]  /*40a0*/  ISETP.GT.U32.AND P0, PT, R21, 0xfd, PT ;  /* 0x000000fd1500780c */ /* 0x000fc80003f04070 */
[----:B------:R-:W-:-:S13]  /*40b0*/  ISETP.GT.U32.OR P0, PT, R22, 0xfd, P0 ;  /* 0x000000fd1600780c */ /* 0x000fda0000704470 */
[----:B------:R-:W-:Y:S01]  /*40c0*/  @!P0 MOV R9, RZ ;  /* 0x000000ff00098202 */ /* 0x000fe20000000f00 */
[----:B------:R-:W-:Y:S06]  /*40d0*/  @!P0 BRA `(.L_x_92) ;  /* 0x00000000005c8947 */ /* 0x000fec0003800000 */
[----:B------:R-:W-:Y:S02]  /*40e0*/  FSETP.GTU.FTZ.AND P0, PT, |R0|, +INF , PT ;  /* 0x7f8000000000780b */ /* 0x000fe40003f1c200 */
[----:B------:R-:W-:-:S04]  /*40f0*/  FSETP.GTU.FTZ.AND P1, PT, |R3|, +INF , PT ;  /* 0x7f8000000300780b */ /* 0x000fc80003f3c200 */
[----:B------:R-:W-:-:S13]  /*4100*/  PLOP3.LUT P0, PT, P0, P1, PT, 0xf8, 0x8f ;  /* 0x00000000008f781c */ /* 0x000fda0000703f70 */
[----:B------:R-:W-:Y:S05]  /*4110*/  @P0 BRA `(.L_x_93) ;  /* 0x00000004004c0947 */ /* 0x000fea0003800000 */
[----:B------:R-:W-:-:S13]  /*4120*/  LOP3.LUT P0, RZ, R3, 0x7fffffff, R0, 0xc8, !PT ;  /* 0x7fffffff03ff7812 */ /* 0x000fda000780c800 */
[----:B------:R-:W-:Y:S05]  /*4130*/  @!P0 BRA `(.L_x_94) ;  /* 0x00000004003c8947 */ /* 0x000fea0003800000 */
[C---:B------:R-:W-:Y:S02]  /*4140*/  FSETP.NEU.FTZ.AND P0, PT, |R0|.reuse, +INF , PT ;  /* 0x7f8000000000780b */ /* 0x040fe40003f1d200 */
[----:B------:R-:W-:Y:S02]  /*4150*/  FSETP.NEU.FTZ.AND P2, PT, |R3|, +INF , PT ;  /* 0x7f8000000300780b */ /* 0x000fe40003f5d200 */
[----:B------:R-:W-:-:S11]  /*4160*/  FSETP.NEU.FTZ.AND P1, PT, |R0|, +INF , PT ;  /* 0x7f8000000000780b */ /* 0x000fd60003f3d200 */
[----:B------:R-:W-:Y:S05]  /*4170*/  @!P2 BRA !P0, `(.L_x_94) ;  /* 0x00000004002ca947 */ /* 0x000fea0004000000 */
[----:B------:R-:W-:-:S04]  /*4180*/  LOP3.LUT P0, RZ, R0, 0x7fffffff, RZ, 0xc0, !PT ;  /* 0x7fffffff00ff7812 */ /* 0x000fc8000780c0ff */
[----:B------:R-:W-:-:S13]  /*4190*/  PLOP3.LUT P0, PT, P2, P0, PT, 0x2f, 0xf2 ;  /* 0x0000000000f2781c */ /* 0x000fda0001700577 */
[----:B------:R-:W-:Y:S05]  /*41a0*/  @P0 BRA `(.L_x_95) ;  /* 0x0000000400180947 */ /* 0x000fea0003800000 */
[----:B------:R-:W-:-:S04]  /*41b0*/  LOP3.LUT P0, RZ, R3, 0x7fffffff, RZ, 0xc0, !PT ;  /* 0x7fffffff03ff7812 */ /* 0x000fc8000780c0ff */
[----:B------:R-:W-:-:S13]  /*41c0*/  PLOP3.LUT P0, PT, P1, P0, PT, 0x2f, 0xf2 ;  /* 0x0000000000f2781c */ /* 0x000fda0000f00577 */
[----:B------:R-:W-:Y:S05]  /*41d0*/  @P0 BRA `(.L_x_96) ;  /* 0x0000000400000947 */ /* 0x000fea0003800000 */
[----:B------:R-:W-:Y:S02]  /*41e0*/  ISETP.GE.AND P0, PT, R22, RZ, PT ;  /* 0x000000ff1600720c */ /* 0x000fe40003f06270 */
[----:B------:R-:W-:-:S11]  /*41f0*/  ISETP.GE.AND P1, PT, R21, RZ, PT ;  /* 0x000000ff1500720c */ /* 0x000fd60003f26270 */
[----:B------:R-:W-:Y:S02]  /*4200*/  @P0 IMAD.MOV.U32 R9, RZ, RZ, RZ ;  /* 0x000000ffff090224 */ /* 0x000fe400078e00ff */
[----:B------:R-:W-:Y:S01]  /*4210*/  @!P0 FFMA R0, R0, 1.84467440737095516160e+19, RZ ;  /* 0x5f80000000008823 */ /* 0x000fe200000000ff */
[----:B------:R-:W-:Y:S02]  /*4220*/  @!P0 IMAD.MOV.U32 R9, RZ, RZ, -0x40 ;  /* 0xffffffc0ff098424 */ /* 0x000fe400078e00ff */
[----:B------:R-:W-:-:S03]  /*4230*/  @!P1 FFMA R3, R3, 1.84467440737095516160e+19, RZ ;  /* 0x5f80000003039823 */ /* 0x000fc600000000ff */
[----:B------:R-:W-:-:S07]  /*4240*/  @!P1 IADD3 R9, PT, PT, R9, 0x40, RZ ;  /* 0x0000004009099810 */ /* 0x000fce0007ffe0ff */
.L_x_92:
[----:B------:R-:W-:Y:S01]  /*4250*/  LEA R22, R7, 0xc0800000, 0x17 ;  /* 0xc080000007167811 */ /* 0x000fe200078eb8ff */
[----:B------:R-:W-:Y:S01]  /*4260*/  VIADD R20, R20, 0xffffff81 ;  /* 0xffffff8114147836 */ /* 0x000fe20000000000 */
[----:B------:R-:W-:Y:S03]  /*4270*/  BSSY.RECONVERGENT B2, `(.L_x_97) ;  /* 0x0000035000027945 */ /* 0x000fe60003800200 */
[----:B------:R-:W-:Y:S02]  /*4280*/  IMAD.IADD R25, R3, 0x1, -R22 ;  /* 0x0000000103197824 */ /* 0x000fe400078e0a16 */
[C---:B------:R-:W-:Y:S01]  /*4290*/  IMAD R0, R20.reuse, -0x800000, R0 ;  /* 0xff80000014007824 */ /* 0x040fe200078e0200 */
[----:B------:R-:W-:Y:S01]  /*42a0*/  IADD3 R20, PT, PT, R20, 0x7f, -R7 ;  /* 0x0000007f14147810 */ /* 0x000fe20007ffe807 */
[----:B------:R-:W0:Y:S01]  /*42b0*/  MUFU.RCP R22, R25 ;  /* 0x0000001900167308 */ /* 0x000e220000001000 */
[----:B------:R-:W-:-:S02]  /*42c0*/  FADD.FTZ R3, -R25, -RZ ;  /* 0x800000ff19037221 */ /* 0x000fc40000010100 */
[----:B------:R-:W-:Y:S02]  /*42d0*/  IADD3 R9, PT, PT, R20, R9, RZ ;  /* 0x0000000914097210 */ /* 0x000fe40007ffe0ff */
[----:B0-----:R-:W-:-:S04]  /*42e0*/  FFMA R21, R22, R3, 1 ;  /* 0x3f80000016157423 */ /* 0x001fc80000000003 */
[----:B------:R-:W-:-:S04]  /*42f0*/  FFMA R21, R22, R21, R22 ;  /* 0x0000001516157223 */ /* 0x000fc80000000016 */
[----:B------:R-:W-:-:S04]  /*4300*/  FFMA R22, R0, R21, RZ ;  /* 0x0000001500167223 */ /* 0x000fc800000000ff */
[----:B------:R-:W-:-:S04]  /*4310*/  FFMA R24, R3, R22, R0 ;  /* 0x0000001603187223 */ /* 0x000fc80000000000 */
[----:B------:R-:W-:-:S04]  /*4320*/  FFMA R24, R21, R24, R22 ;  /* 0x0000001815187223 */ /* 0x000fc80000000016 */
[----:B------:R-:W-:-:S04]  /*4330*/  FFMA R3, R3, R24, R0 ;  /* 0x0000001803037223 */ /* 0x000fc80000000000 */
[----:B------:R-:W-:-:S05]  /*4340*/  FFMA R0, R21, R3, R24 ;  /* 0x0000000315007223 */ /* 0x000fca0000000018 */
[----:B------:R-:W-:-:S04]  /*4350*/  SHF.R.U32.HI R7, RZ, 0x17, R0 ;  /* 0x00000017ff077819 */ /* 0x000fc80000011600 */
[----:B------:R-:W-:-:S05]  /*4360*/  LOP3.LUT R20, R7, 0xff, RZ, 0xc0, !PT ;  /* 0x000000ff07147812 */ /* 0x000fca00078ec0ff */
[----:B------:R-:W-:-:S04]  /*4370*/  IMAD.IADD R7, R20, 0x1, R9 ;  /* 0x0000000114077824 */ /* 0x000fc800078e0209 */
[----:B------:R-:W-:-:S05]  /*4380*/  VIADD R20, R7, 0xffffffff ;  /* 0xffffffff07147836 */ /* 0x000fca0000000000 */
[----:B------:R-:W-:-:S13]  /*4390*/  ISETP.GE.U32.AND P0, PT, R20, 0xfe, PT ;  /* 0x000000fe1400780c */ /* 0x000fda0003f06070 */
[----:B------:R-:W-:Y:S05]  /*43a0*/  @!P0 BRA `(.L_x_98) ;  /* 0x0000000000808947 */ /* 0x000fea0003800000 */
[----:B------:R-:W-:-:S13]  /*43b0*/  ISETP.GT.AND P0, PT, R7, 0xfe, PT ;  /* 0x000000fe0700780c */ /* 0x000fda0003f04270 */
[----:B------:R-:W-:Y:S05]  /*43c0*/  @P0 BRA `(.L_x_99) ;  /* 0x00000000006c0947 */ /* 0x000fea0003800000 */
[----:B------:R-:W-:-:S13]  /*43d0*/  ISETP.GE.AND P0, PT, R7, 0x1, PT ;  /* 0x000000010700780c */ /* 0x000fda0003f06270 */
[----:B------:R-:W-:Y:S05]  /*43e0*/  @P0 BRA `(.L_x_100) ;  /* 0x0000000000740947 */ /* 0x000fea0003800000 */
[----:B------:R-:W-:Y:S02]  /*43f0*/  ISETP.GE.AND P0, PT, R7, -0x18, PT ;  /* 0xffffffe80700780c */ /* 0x000fe40003f06270 */
[----:B------:R-:W-:-:S11]  /*4400*/  LOP3.LUT R0, R0, 0x80000000, RZ, 0xc0, !PT ;  /* 0x8000000000007812 */ /* 0x000fd600078ec0ff */
[----:B------:R-:W-:Y:S05]  /*4410*/  @!P0 BRA `(.L_x_100) ;  /* 0x0000000000688947 */ /* 0x000fea0003800000 */
[CCC-:B------:R-:W-:Y:S01]  /*4420*/  FFMA.RZ R9, R21.reuse, R3.reuse, R24.reuse ;  /* 0x0000000315097223 */ /* 0x1c0fe2000000c018 */
[CCC-:B------:R-:W-:Y:S01]  /*4430*/  FFMA.RP R20, R21.reuse, R3.reuse, R24.reuse ;  /* 0x0000000315147223 */ /* 0x1c0fe20000008018 */
[----:B------:R-:W-:Y:S01]  /*4440*/  FFMA.RM R21, R21, R3, R24 ;  /* 0x0000000315157223 */ /* 0x000fe20000004018 */
[----:B------:R-:W-:Y:S02]  /*4450*/  IADD3 R3, PT, PT, R7, 0x20, RZ ;  /* 0x0000002007037810 */ /* 0x000fe40007ffe0ff */
[----:B------:R-:W-:Y:S02]  /*4460*/  LOP3.LUT R9, R9, 0x7fffff, RZ, 0xc0, !PT ;  /* 0x007fffff09097812 */ /* 0x000fe400078ec0ff */
[----:B------:R-:W-:Y:S02]  /*4470*/  ISETP.NE.AND P2, PT, R7, RZ, PT ;  /* 0x000000ff0700720c */ /* 0x000fe40003f45270 */
[----:B------:R-:W-:Y:S02]  /*4480*/  LOP3.LUT R22, R9, 0x800000, RZ, 0xfc, !PT ;  /* 0x0080000009167812 */ /* 0x000fe400078efcff */
[----:B------:R-:W-:Y:S01]  /*4490*/  ISETP.NE.AND P1, PT, R7, RZ, PT ;  /* 0x000000ff0700720c */ /* 0x000fe20003f25270 */
[----:B------:R-:W-:Y:S01]  /*44a0*/  IMAD.MOV R7, RZ, RZ, -R7 ;  /* 0x000000ffff077224 */ /* 0x000fe200078e0a07 */
[----:B------:R-:W-:-:S02]  /*44b0*/  SHF.L.U32 R3, R22, R3, RZ ;  /* 0x0000000316037219 */ /* 0x000fc400000006ff */
[----:B------:R-:W-:Y:S02]  /*44c0*/  FSETP.NEU.FTZ.AND P0, PT, R20, R21, PT ;  /* 0x000000151400720b */ /* 0x000fe40003f1d000 */
[----:B------:R-:W-:Y:S02]  /*44d0*/  SEL R7, R7, RZ, P2 ;  /* 0x000000ff07077207 */ /* 0x000fe40001000000 */
[----:B------:R-:W-:Y:S02]  /*44e0*/  ISETP.NE.AND P1, PT, R3, RZ, P1 ;  /* 0x000000ff0300720c */ /* 0x000fe40000f25270 */
[----:B------:R-:W-:Y:S02]  /*44f0*/  SHF.R.U32.HI R22, RZ, R7, R22 ;  /* 0x00000007ff167219 */ /* 0x000fe40000011616 */
[----:B------:R-:W-:Y:S02]  /*4500*/  PLOP3.LUT P0, PT, P0, P1, PT, 0xf8, 0x8f ;  /* 0x00000000008f781c */ /* 0x000fe40000703f70 */
[----:B------:R-:W-:-:S02]  /*4510*/  SHF.R.U32.HI R7, RZ, 0x1, R22 ;  /* 0x00000001ff077819 */ /* 0x000fc40000011616 */
[----:B------:R-:W-:-:S04]  /*4520*/  SEL R20, RZ, 0x1, !P0 ;  /* 0x00000001ff147807 */ /* 0x000fc80004000000 */
[----:B------:R-:W-:-:S04]  /*4530*/  LOP3.LUT R3, R20, 0x1, R7, 0xf8, !PT ;  /* 0x0000000114037812 */ /* 0x000fc800078ef807 */
[----:B------:R-:W-:-:S05]  /*4540*/  LOP3.LUT R22, R3, R22, RZ, 0xc0, !PT ;  /* 0x0000001603167212 */ /* 0x000fca00078ec0ff */
[----:B------:R-:W-:-:S05]  /*4550*/  IMAD.IADD R7, R7, 0x1, R22 ;  /* 0x0000000107077824 */ /* 0x000fca00078e0216 */
[----:B------:R-:W-:Y:S01]  /*4560*/  LOP3.LUT R0, R7, R0, RZ, 0xfc, !PT ;  /* 0x0000000007007212 */ /* 0x000fe200078efcff */
[----:B------:R-:W-:Y:S06]  /*4570*/  BRA `(.L_x_100) ;  /* 0x0000000000107947 */ /* 0x000fec0003800000 */
.L_x_99:
[----:B------:R-:W-:-:S04]  /*4580*/  LOP3.LUT R0, R0, 0x80000000, RZ, 0xc0, !PT ;  /* 0x8000000000007812 */ /* 0x000fc800078ec0ff */
[----:B------:R-:W-:Y:S01]  /*4590*/  LOP3.LUT R0, R0, 0x7f800000, RZ, 0xfc, !PT ;  /* 0x7f80000000007812 */ /* 0x000fe200078efcff */
[----:B------:R-:W-:Y:S06]  /*45a0*/  BRA `(.L_x_100) ;  /* 0x0000000000047947 */ /* 0x000fec0003800000 */
.L_x_98:
[----:B------:R-:W-:-:S07]  /*45b0*/  LEA R0, R9, R0, 0x17 ;  /* 0x0000000009007211 */ /* 0x000fce00078eb8ff */
.L_x_100:
[----:B------:R-:W-:Y:S05]  /*45c0*/  BSYNC.RECONVERGENT B2 ;  /* 0x0000000000027941 */ /* 0x000fea0003800200 */
.L_x_97:
[----:B------:R-:W-:Y:S05]  /*45d0*/  BRA `(.L_x_101) ;  /* 0x0000000000207947 */ /* 0x000fea0003800000 */
.L_x_96:
[----:B------:R-:W-:-:S04]  /*45e0*/  LOP3.LUT R0, R3, 0x80000000, R0, 0x48, !PT ;  /* 0x8000000003007812 */ /* 0x000fc800078e4800 */
[----:B------:R-:W-:Y:S01]  /*45f0*/  LOP3.LUT R0, R0, 0x7f800000, RZ, 0xfc, !PT ;  /* 0x7f80000000007812 */ /* 0x000fe200078efcff */
[----:B------:R-:W-:Y:S06]  /*4600*/  BRA `(.L_x_101) ;  /* 0x0000000000147947 */ /* 0x000fec0003800000 */
.L_x_95:
[----:B------:R-:W-:Y:S01]  /*4610*/  LOP3.LUT R0, R3, 0x80000000, R0, 0x48, !PT ;  /* 0x8000000003007812 */ /* 0x000fe200078e4800 */
[----:B------:R-:W-:Y:S06]  /*4620*/  BRA `(.L_x_101) ;  /* 0x00000000000c7947 */ /* 0x000fec0003800000 */
.L_x_94:
[----:B------:R-:W0:Y:S01]  /*4630*/  MUFU.RSQ R0, -QNAN ;  /* 0xffc0000000007908 */ /* 0x000e220000001400 */
[----:B------:R-:W-:Y:S05]  /*4640*/  BRA `(.L_x_101) ;  /* 0x0000000000047947 */ /* 0x000fea0003800000 */
.L_x_93:
[----:B------:R-:W-:-:S07]  /*4650*/  FADD.FTZ R0, R0, R3 ;  /* 0x0000000300007221 */ /* 0x000fce0000010000 */
.L_x_101:
[----:B------:R-:W-:Y:S05]  /*4660*/  BSYNC.RECONVERGENT B1 ;  /* 0x0000000000017941 */ /* 0x000fea0003800200 */
.L_x_91:
[----:B------:R-:W-:-:S04]  /*4670*/  IMAD.MOV.U32 R9, RZ, RZ, 0x0 ;  /* 0x00000000ff097424 */ /* 0x000fc800078e00ff */
[----:B0-----:R-:W-:Y:S05]  /*4680*/  RET.REL.NODEC R8 `(_Z27fused_deconv_bn_relu_kernelPKfS0_S0_S0_S0_S0_Pfiiiiiiiii) ;  /* 0xffffffb8085c7950 */ /* 0x001fea0003c3ffff */
.L_x_102:
        /* <DEDUP_REMOVED lines=15> */
.L_x_104:


//--------------------- .nv.shared.reserved.0     --------------------------
	.section	.nv.shared.reserved.0,"aw",@nobits
	.weak		__nv_reservedSMEM_offset_0_alias
	.size		__nv_reservedSMEM_offset_0_alias, 0, 64
	.other		__nv_reservedSMEM_offset_0_alias,@"STO_CUDA_RESERVED_SHARED STV_DEFAULT"
__nv_reservedSMEM_offset_0_alias:
	.zero		0
	.zero		64


//--------------------- .nv.constant0._Z24fused_deconv_tanh_kernelPKfS0_Pfiiiiiiiii --------------------------
	.section	.nv.constant0._Z24fused_deconv_tanh_kernelPKfS0_Pfiiiiiiiii,"a",@progbits
	.sectionflags	@""
	.align	4
.nv.constant0._Z24fused_deconv_tanh_kernelPKfS0_Pfiiiiiiiii:
	.zero		956


//--------------------- .nv.constant0._Z27fused_deconv_bn_relu_kernelPKfS0_S0_S0_S0_S0_Pfiiiiiiiii --------------------------
	.section	.nv.constant0._Z27fused_deconv_bn_relu_kernelPKfS0_S0_S0_S0_S0_Pfiiiiiiiii,"a",@progbits
	.sectionflags	@""
	.align	4
.nv.constant0._Z27fused_deconv_bn_relu_kernelPKfS0_S0_S0_S0_S0_Pfiiiiiiiii:
	.zero		988


//--------------------- SYMBOLS --------------------------

	.type		.nv.reservedSmem.offset0,@object
	.size		.nv.reservedSmem.offset0,0x4
